//
// Generated by NVIDIA NVVM Compiler
//
// Compiler Build ID: CL-36424714
// Cuda compilation tools, release 13.0, V13.0.88
// Based on NVVM 20.0.0
//

.version 9.0
.target sm_100
.address_size 64

	// .globl	_Z14matrixTriUpperPfii
// _ZZ16squareMatrixMultPfS_S_iE6tile_a has been demoted
// _ZZ16squareMatrixMultPfS_S_iE6tile_b has been demoted

.visible .entry _Z14matrixTriUpperPfii(
	.param .u64 .ptr .align 1 _Z14matrixTriUpperPfii_param_0,
	.param .u32 _Z14matrixTriUpperPfii_param_1,
	.param .u32 _Z14matrixTriUpperPfii_param_2
)
{
	.reg .pred 	%p<26>;
	.reg .b32 	%r<59>;
	.reg .b64 	%rd<27>;

	ld.param.u64 	%rd7, [_Z14matrixTriUpperPfii_param_0];
	ld.param.u32 	%r25, [_Z14matrixTriUpperPfii_param_1];
	ld.param.u32 	%r26, [_Z14matrixTriUpperPfii_param_2];
	cvta.to.global.u64 	%rd1, %rd7;
	min.s32 	%r27, %r25, %r26;
	setp.lt.s32 	%p1, %r27, 1;
	@%p1 bra 	$L__BB0_42;
	and.b32  	%r1, %r26, 7;
	add.s32 	%r2, %r1, -1;
	and.b32  	%r3, %r26, 3;
	and.b32  	%r4, %r26, 2147483640;
	and.b32  	%r5, %r26, 1;
	add.s64 	%rd2, %rd1, 16;
	mov.b32 	%r53, 0;
$L__BB0_2:
	setp.lt.u32 	%p2, %r26, 8;
	mul.lo.s32 	%r7, %r53, %r26;
	mov.b32 	%r57, 0;
	@%p2 bra 	$L__BB0_21;
	mul.wide.u32 	%rd8, %r7, 4;
	add.s64 	%rd26, %rd2, %rd8;
	mov.b32 	%r55, 0;
	mov.u32 	%r54, %r7;
$L__BB0_4:
	.pragma "nounroll";
	setp.le.u32 	%p3, %r53, %r55;
	@%p3 bra 	$L__BB0_6;
	mul.wide.u32 	%rd9, %r54, 4;
	add.s64 	%rd10, %rd1, %rd9;
	mov.b32 	%r31, 0;
	st.global.u32 	[%rd10], %r31;
$L__BB0_6:
	add.s32 	%r10, %r55, 1;
	setp.le.u32 	%p4, %r53, %r10;
	@%p4 bra 	$L__BB0_8;
	mov.b32 	%r32, 0;
	st.global.u32 	[%rd26+-12], %r32;
$L__BB0_8:
	add.s32 	%r11, %r10, 1;
	setp.le.u32 	%p5, %r53, %r11;
	@%p5 bra 	$L__BB0_10;
	mov.b32 	%r33, 0;
	st.global.u32 	[%rd26+-8], %r33;
$L__BB0_10:
	add.s32 	%r12, %r11, 1;
	setp.le.u32 	%p6, %r53, %r12;
	@%p6 bra 	$L__BB0_12;
	mov.b32 	%r34, 0;
	st.global.u32 	[%rd26+-4], %r34;
$L__BB0_12:
	add.s32 	%r13, %r12, 1;
	setp.le.u32 	%p7, %r53, %r13;
	@%p7 bra 	$L__BB0_14;
	mov.b32 	%r35, 0;
	st.global.u32 	[%rd26], %r35;
$L__BB0_14:
	add.s32 	%r14, %r13, 1;
	setp.le.u32 	%p8, %r53, %r14;
	@%p8 bra 	$L__BB0_16;
	mov.b32 	%r36, 0;
	st.global.u32 	[%rd26+4], %r36;
$L__BB0_16:
	add.s32 	%r15, %r14, 1;
	setp.le.u32 	%p9, %r53, %r15;
	@%p9 bra 	$L__BB0_18;
	mov.b32 	%r37, 0;
	st.global.u32 	[%rd26+8], %r37;
$L__BB0_18:
	add.s32 	%r16, %r15, 1;
	setp.le.u32 	%p10, %r53, %r16;
	@%p10 bra 	$L__BB0_20;
	mov.b32 	%r38, 0;
	st.global.u32 	[%rd26+12], %r38;
$L__BB0_20:
	add.s32 	%r54, %r54, 8;
	add.s64 	%rd26, %rd26, 32;
	add.s32 	%r55, %r16, 1;
	setp.ne.s32 	%p11, %r55, %r4;
	mov.u32 	%r57, %r4;
	@%p11 bra 	$L__BB0_4;
$L__BB0_21:
	setp.eq.s32 	%p12, %r1, 0;
	@%p12 bra 	$L__BB0_41;
	setp.lt.u32 	%p13, %r2, 3;
	@%p13 bra 	$L__BB0_32;
	setp.le.u32 	%p14, %r53, %r57;
	@%p14 bra 	$L__BB0_25;
	add.s32 	%r39, %r57, %r7;
	mul.wide.u32 	%rd11, %r39, 4;
	add.s64 	%rd12, %rd1, %rd11;
	mov.b32 	%r40, 0;
	st.global.u32 	[%rd12], %r40;
$L__BB0_25:
	add.s32 	%r41, %r57, 1;
	setp.le.u32 	%p15, %r53, %r41;
	cvt.u64.u32 	%rd13, %r7;
	cvt.u64.u32 	%rd14, %r57;
	add.s64 	%rd15, %rd14, %rd13;
	shl.b64 	%rd16, %rd15, 2;
	add.s64 	%rd6, %rd1, %rd16;
	@%p15 bra 	$L__BB0_27;
	mov.b32 	%r42, 0;
	st.global.u32 	[%rd6+4], %r42;
$L__BB0_27:
	add.s32 	%r43, %r57, 2;
	setp.le.u32 	%p16, %r53, %r43;
	@%p16 bra 	$L__BB0_29;
	mov.b32 	%r44, 0;
	st.global.u32 	[%rd6+8], %r44;
$L__BB0_29:
	add.s32 	%r45, %r57, 3;
	setp.le.u32 	%p17, %r53, %r45;
	@%p17 bra 	$L__BB0_31;
	mov.b32 	%r46, 0;
	st.global.u32 	[%rd6+12], %r46;
$L__BB0_31:
	add.s32 	%r57, %r57, 4;
$L__BB0_32:
	setp.eq.s32 	%p18, %r3, 0;
	@%p18 bra 	$L__BB0_41;
	setp.eq.s32 	%p19, %r3, 1;
	@%p19 bra 	$L__BB0_39;
	setp.le.u32 	%p20, %r53, %r57;
	@%p20 bra 	$L__BB0_36;
	add.s32 	%r47, %r57, %r7;
	mul.wide.u32 	%rd17, %r47, 4;
	add.s64 	%rd18, %rd1, %rd17;
	mov.b32 	%r48, 0;
	st.global.u32 	[%rd18], %r48;
$L__BB0_36:
	add.s32 	%r49, %r57, 1;
	setp.le.u32 	%p21, %r53, %r49;
	@%p21 bra 	$L__BB0_38;
	cvt.u64.u32 	%rd19, %r7;
	cvt.u64.u32 	%rd20, %r57;
	add.s64 	%rd21, %rd20, %rd19;
	shl.b64 	%rd22, %rd21, 2;
	add.s64 	%rd23, %rd1, %rd22;
	mov.b32 	%r50, 0;
	st.global.u32 	[%rd23+4], %r50;
$L__BB0_38:
	add.s32 	%r57, %r57, 2;
$L__BB0_39:
	setp.eq.s32 	%p22, %r5, 0;
	setp.le.u32 	%p23, %r53, %r57;
	or.pred  	%p24, %p22, %p23;
	@%p24 bra 	$L__BB0_41;
	add.s32 	%r51, %r57, %r7;
	mul.wide.u32 	%rd24, %r51, 4;
	add.s64 	%rd25, %rd1, %rd24;
	mov.b32 	%r52, 0;
	st.global.u32 	[%rd25], %r52;
$L__BB0_41:
	add.s32 	%r53, %r53, 1;
	setp.ne.s32 	%p25, %r53, %r25;
	@%p25 bra 	$L__BB0_2;
$L__BB0_42:
	ret;

}
	// .globl	_Z10matrixMultPfS_S_iii
.visible .entry _Z10matrixMultPfS_S_iii(
	.param .u64 .ptr .align 1 _Z10matrixMultPfS_S_iii_param_0,
	.param .u64 .ptr .align 1 _Z10matrixMultPfS_S_iii_param_1,
	.param .u64 .ptr .align 1 _Z10matrixMultPfS_S_iii_param_2,
	.param .u32 _Z10matrixMultPfS_S_iii_param_3,
	.param .u32 _Z10matrixMultPfS_S_iii_param_4,
	.param .u32 _Z10matrixMultPfS_S_iii_param_5
)
{
	.reg .pred 	%p<13>;
	.reg .b32 	%r<43>;
	.reg .b32 	%f<68>;
	.reg .b64 	%rd<53>;

	ld.param.u64 	%rd7, [_Z10matrixMultPfS_S_iii_param_0];
	ld.param.u64 	%rd8, [_Z10matrixMultPfS_S_iii_param_1];
	ld.param.u64 	%rd6, [_Z10matrixMultPfS_S_iii_param_2];
	ld.param.u32 	%r20, [_Z10matrixMultPfS_S_iii_param_3];
	ld.param.u32 	%r18, [_Z10matrixMultPfS_S_iii_param_4];
	ld.param.u32 	%r19, [_Z10matrixMultPfS_S_iii_param_5];
	cvta.to.global.u64 	%rd1, %rd8;
	cvta.to.global.u64 	%rd2, %rd7;
	mov.u32 	%r22, %ctaid.y;
	mov.u32 	%r23, %ntid.y;
	mov.u32 	%r24, %tid.y;
	mad.lo.s32 	%r25, %r22, %r23, %r24;
	mov.u32 	%r26, %ctaid.x;
	mov.u32 	%r27, %ntid.x;
	mov.u32 	%r28, %tid.x;
	mad.lo.s32 	%r2, %r26, %r27, %r28;
	setp.ge.s32 	%p1, %r2, %r19;
	setp.ge.s32 	%p2, %r25, %r20;
	or.pred  	%p3, %p1, %p2;
	@%p3 bra 	$L__BB1_14;
	setp.lt.s32 	%p4, %r18, 1;
	mov.f32 	%f67, 0f00000000;
	@%p4 bra 	$L__BB1_13;
	mul.lo.s32 	%r3, %r18, %r25;
	and.b32  	%r4, %r18, 7;
	setp.lt.u32 	%p5, %r18, 8;
	mov.f32 	%f67, 0f00000000;
	mov.b32 	%r41, 0;
	@%p5 bra 	$L__BB1_5;
	and.b32  	%r41, %r18, 2147483640;
	neg.s32 	%r39, %r41;
	shl.b32 	%r7, %r19, 3;
	mul.wide.u32 	%rd9, %r3, 4;
	add.s64 	%rd10, %rd9, %rd2;
	add.s64 	%rd52, %rd10, 16;
	mov.f32 	%f67, 0f00000000;
	mul.wide.s32 	%rd13, %r19, 4;
	mov.u32 	%r38, %r2;
$L__BB1_4:
	.pragma "nounroll";
	ld.global.f32 	%f17, [%rd52+-16];
	mul.wide.s32 	%rd11, %r38, 4;
	add.s64 	%rd12, %rd1, %rd11;
	ld.global.f32 	%f18, [%rd12];
	fma.rn.f32 	%f19, %f17, %f18, %f67;
	ld.global.f32 	%f20, [%rd52+-12];
	add.s64 	%rd14, %rd12, %rd13;
	ld.global.f32 	%f21, [%rd14];
	fma.rn.f32 	%f22, %f20, %f21, %f19;
	ld.global.f32 	%f23, [%rd52+-8];
	add.s64 	%rd15, %rd14, %rd13;
	ld.global.f32 	%f24, [%rd15];
	fma.rn.f32 	%f25, %f23, %f24, %f22;
	ld.global.f32 	%f26, [%rd52+-4];
	add.s64 	%rd16, %rd15, %rd13;
	ld.global.f32 	%f27, [%rd16];
	fma.rn.f32 	%f28, %f26, %f27, %f25;
	ld.global.f32 	%f29, [%rd52];
	add.s64 	%rd17, %rd16, %rd13;
	ld.global.f32 	%f30, [%rd17];
	fma.rn.f32 	%f31, %f29, %f30, %f28;
	ld.global.f32 	%f32, [%rd52+4];
	add.s64 	%rd18, %rd17, %rd13;
	ld.global.f32 	%f33, [%rd18];
	fma.rn.f32 	%f34, %f32, %f33, %f31;
	ld.global.f32 	%f35, [%rd52+8];
	add.s64 	%rd19, %rd18, %rd13;
	ld.global.f32 	%f36, [%rd19];
	fma.rn.f32 	%f37, %f35, %f36, %f34;
	ld.global.f32 	%f38, [%rd52+12];
	add.s64 	%rd20, %rd19, %rd13;
	ld.global.f32 	%f39, [%rd20];
	fma.rn.f32 	%f67, %f38, %f39, %f37;
	add.s32 	%r39, %r39, 8;
	add.s32 	%r38, %r38, %r7;
	add.s64 	%rd52, %rd52, 32;
	setp.ne.s32 	%p6, %r39, 0;
	@%p6 bra 	$L__BB1_4;
$L__BB1_5:
	setp.eq.s32 	%p7, %r4, 0;
	@%p7 bra 	$L__BB1_13;
	and.b32  	%r13, %r18, 3;
	setp.lt.u32 	%p8, %r4, 4;
	@%p8 bra 	$L__BB1_8;
	add.s32 	%r30, %r41, %r3;
	mul.wide.u32 	%rd21, %r30, 4;
	add.s64 	%rd22, %rd2, %rd21;
	ld.global.f32 	%f41, [%rd22];
	mad.lo.s32 	%r31, %r41, %r19, %r2;
	mul.wide.s32 	%rd23, %r31, 4;
	add.s64 	%rd24, %rd1, %rd23;
	ld.global.f32 	%f42, [%rd24];
	fma.rn.f32 	%f43, %f41, %f42, %f67;
	cvt.u64.u32 	%rd25, %r3;
	cvt.u64.u32 	%rd26, %r41;
	add.s64 	%rd27, %rd26, %rd25;
	shl.b64 	%rd28, %rd27, 2;
	add.s64 	%rd29, %rd2, %rd28;
	ld.global.f32 	%f44, [%rd29+4];
	mul.wide.s32 	%rd30, %r19, 4;
	add.s64 	%rd31, %rd24, %rd30;
	ld.global.f32 	%f45, [%rd31];
	fma.rn.f32 	%f46, %f44, %f45, %f43;
	ld.global.f32 	%f47, [%rd29+8];
	add.s64 	%rd32, %rd31, %rd30;
	ld.global.f32 	%f48, [%rd32];
	fma.rn.f32 	%f49, %f47, %f48, %f46;
	ld.global.f32 	%f50, [%rd29+12];
	add.s64 	%rd33, %rd32, %rd30;
	ld.global.f32 	%f51, [%rd33];
	fma.rn.f32 	%f67, %f50, %f51, %f49;
	add.s32 	%r41, %r41, 4;
$L__BB1_8:
	setp.eq.s32 	%p9, %r13, 0;
	@%p9 bra 	$L__BB1_13;
	setp.eq.s32 	%p10, %r13, 1;
	@%p10 bra 	$L__BB1_11;
	add.s32 	%r32, %r41, %r3;
	mul.wide.u32 	%rd34, %r32, 4;
	add.s64 	%rd35, %rd2, %rd34;
	ld.global.f32 	%f53, [%rd35];
	mad.lo.s32 	%r33, %r41, %r19, %r2;
	mul.wide.s32 	%rd36, %r33, 4;
	add.s64 	%rd37, %rd1, %rd36;
	ld.global.f32 	%f54, [%rd37];
	fma.rn.f32 	%f55, %f53, %f54, %f67;
	cvt.u64.u32 	%rd38, %r3;
	cvt.u64.u32 	%rd39, %r41;
	add.s64 	%rd40, %rd39, %rd38;
	shl.b64 	%rd41, %rd40, 2;
	add.s64 	%rd42, %rd2, %rd41;
	ld.global.f32 	%f56, [%rd42+4];
	mul.wide.s32 	%rd43, %r19, 4;
	add.s64 	%rd44, %rd37, %rd43;
	ld.global.f32 	%f57, [%rd44];
	fma.rn.f32 	%f67, %f56, %f57, %f55;
	add.s32 	%r41, %r41, 2;
$L__BB1_11:
	and.b32  	%r34, %r18, 1;
	setp.eq.b32 	%p11, %r34, 1;
	not.pred 	%p12, %p11;
	@%p12 bra 	$L__BB1_13;
	add.s32 	%r35, %r41, %r3;
	mul.wide.u32 	%rd45, %r35, 4;
	add.s64 	%rd46, %rd2, %rd45;
	ld.global.f32 	%f58, [%rd46];
	mad.lo.s32 	%r36, %r41, %r19, %r2;
	mul.wide.s32 	%rd47, %r36, 4;
	add.s64 	%rd48, %rd1, %rd47;
	ld.global.f32 	%f59, [%rd48];
	fma.rn.f32 	%f67, %f58, %f59, %f67;
$L__BB1_13:
	mad.lo.s32 	%r37, %r19, %r25, %r2;
	cvta.to.global.u64 	%rd49, %rd6;
	mul.wide.s32 	%rd50, %r37, 4;
	add.s64 	%rd51, %rd49, %rd50;
	st.global.f32 	[%rd51], %f67;
$L__BB1_14:
	ret;

}
	// .globl	_Z16squareMatrixMultPfS_S_i
.visible .entry _Z16squareMatrixMultPfS_S_i(
	.param .u64 .ptr .align 1 _Z16squareMatrixMultPfS_S_i_param_0,
	.param .u64 .ptr .align 1 _Z16squareMatrixMultPfS_S_i_param_1,
	.param .u64 .ptr .align 1 _Z16squareMatrixMultPfS_S_i_param_2,
	.param .u32 _Z16squareMatrixMultPfS_S_i_param_3
)
{
	.reg .pred 	%p<15>;
	.reg .b32 	%r<69>;
	.reg .b32 	%f<124>;
	.reg .b64 	%rd<13>;
	// demoted variable
	.shared .align 4 .b8 _ZZ16squareMatrixMultPfS_S_iE6tile_a[4096];
	// demoted variable
	.shared .align 4 .b8 _ZZ16squareMatrixMultPfS_S_iE6tile_b[4096];
	ld.param.u64 	%rd4, [_Z16squareMatrixMultPfS_S_i_param_0];
	ld.param.u64 	%rd5, [_Z16squareMatrixMultPfS_S_i_param_1];
	ld.param.u64 	%rd3, [_Z16squareMatrixMultPfS_S_i_param_2];
	ld.param.u32 	%r35, [_Z16squareMatrixMultPfS_S_i_param_3];
	cvta.to.global.u64 	%rd1, %rd5;
	cvta.to.global.u64 	%rd2, %rd4;
	mov.u32 	%r37, %ctaid.y;
	shl.b32 	%r38, %r37, 5;
	mov.u32 	%r1, %tid.y;
	add.s32 	%r2, %r38, %r1;
	mov.u32 	%r39, %ctaid.x;
	shl.b32 	%r40, %r39, 5;
	mov.u32 	%r3, %tid.x;
	add.s32 	%r4, %r40, %r3;
	mov.u32 	%r5, %nctaid.x;
	mul.lo.s32 	%r6, %r35, %r2;
	add.s32 	%r7, %r6, %r3;
	mul.lo.s32 	%r8, %r35, %r35;
	shl.b32 	%r41, %r1, 7;
	mov.u32 	%r42, _ZZ16squareMatrixMultPfS_S_iE6tile_a;
	add.s32 	%r9, %r42, %r41;
	shl.b32 	%r43, %r3, 2;
	add.s32 	%r10, %r9, %r43;
	mov.u32 	%r44, _ZZ16squareMatrixMultPfS_S_iE6tile_b;
	add.s32 	%r12, %r44, %r43;
	add.s32 	%r11, %r12, %r41;
	mov.f32 	%f123, 0f00000000;
	mov.b32 	%r63, 0;
$L__BB2_1:
	shl.b32 	%r14, %r63, 5;
	add.s32 	%r15, %r7, %r14;
	setp.ge.s32 	%p1, %r15, %r8;
	mov.f32 	%f114, 0f00000000;
	@%p1 bra 	$L__BB2_3;
	mul.wide.s32 	%rd6, %r15, 4;
	add.s64 	%rd7, %rd2, %rd6;
	ld.global.f32 	%f114, [%rd7];
$L__BB2_3:
	st.shared.f32 	[%r10], %f114;
	add.s32 	%r45, %r14, %r1;
	mad.lo.s32 	%r16, %r45, %r35, %r4;
	setp.ge.s32 	%p2, %r16, %r8;
	mov.f32 	%f115, 0f00000000;
	@%p2 bra 	$L__BB2_5;
	mul.wide.s32 	%rd8, %r16, 4;
	add.s64 	%rd9, %rd1, %rd8;
	ld.global.f32 	%f115, [%rd9];
$L__BB2_5:
	st.shared.f32 	[%r11], %f115;
	bar.sync 	0;
	div.u32 	%r66, %r3, %r35;
	setp.gt.u32 	%p3, %r66, 31;
	@%p3 bra 	$L__BB2_19;
	sub.s32 	%r18, 32, %r66;
	and.b32  	%r19, %r18, 15;
	setp.gt.u32 	%p4, %r66, 16;
	@%p4 bra 	$L__BB2_9;
	and.b32  	%r46, %r18, 48;
	neg.s32 	%r64, %r46;
$L__BB2_8:
	.pragma "nounroll";
	shl.b32 	%r47, %r66, 2;
	add.s32 	%r48, %r9, %r47;
	ld.shared.f32 	%f24, [%r48];
	shl.b32 	%r49, %r66, 7;
	add.s32 	%r50, %r12, %r49;
	ld.shared.f32 	%f25, [%r50];
	fma.rn.f32 	%f26, %f24, %f25, %f123;
	ld.shared.f32 	%f27, [%r48+4];
	ld.shared.f32 	%f28, [%r50+128];
	fma.rn.f32 	%f29, %f27, %f28, %f26;
	ld.shared.f32 	%f30, [%r48+8];
	ld.shared.f32 	%f31, [%r50+256];
	fma.rn.f32 	%f32, %f30, %f31, %f29;
	ld.shared.f32 	%f33, [%r48+12];
	ld.shared.f32 	%f34, [%r50+384];
	fma.rn.f32 	%f35, %f33, %f34, %f32;
	ld.shared.f32 	%f36, [%r48+16];
	ld.shared.f32 	%f37, [%r50+512];
	fma.rn.f32 	%f38, %f36, %f37, %f35;
	ld.shared.f32 	%f39, [%r48+20];
	ld.shared.f32 	%f40, [%r50+640];
	fma.rn.f32 	%f41, %f39, %f40, %f38;
	ld.shared.f32 	%f42, [%r48+24];
	ld.shared.f32 	%f43, [%r50+768];
	fma.rn.f32 	%f44, %f42, %f43, %f41;
	ld.shared.f32 	%f45, [%r48+28];
	ld.shared.f32 	%f46, [%r50+896];
	fma.rn.f32 	%f47, %f45, %f46, %f44;
	ld.shared.f32 	%f48, [%r48+32];
	ld.shared.f32 	%f49, [%r50+1024];
	fma.rn.f32 	%f50, %f48, %f49, %f47;
	ld.shared.f32 	%f51, [%r48+36];
	ld.shared.f32 	%f52, [%r50+1152];
	fma.rn.f32 	%f53, %f51, %f52, %f50;
	ld.shared.f32 	%f54, [%r48+40];
	ld.shared.f32 	%f55, [%r50+1280];
	fma.rn.f32 	%f56, %f54, %f55, %f53;
	ld.shared.f32 	%f57, [%r48+44];
	ld.shared.f32 	%f58, [%r50+1408];
	fma.rn.f32 	%f59, %f57, %f58, %f56;
	ld.shared.f32 	%f60, [%r48+48];
	ld.shared.f32 	%f61, [%r50+1536];
	fma.rn.f32 	%f62, %f60, %f61, %f59;
	ld.shared.f32 	%f63, [%r48+52];
	ld.shared.f32 	%f64, [%r50+1664];
	fma.rn.f32 	%f65, %f63, %f64, %f62;
	ld.shared.f32 	%f66, [%r48+56];
	ld.shared.f32 	%f67, [%r50+1792];
	fma.rn.f32 	%f68, %f66, %f67, %f65;
	ld.shared.f32 	%f69, [%r48+60];
	ld.shared.f32 	%f70, [%r50+1920];
	fma.rn.f32 	%f123, %f69, %f70, %f68;
	add.s32 	%r66, %r66, 16;
	add.s32 	%r64, %r64, 16;
	setp.ne.s32 	%p5, %r64, 0;
	@%p5 bra 	$L__BB2_8;
$L__BB2_9:
	setp.eq.s32 	%p6, %r19, 0;
	@%p6 bra 	$L__BB2_19;
	and.b32  	%r26, %r18, 7;
	setp.lt.u32 	%p7, %r19, 8;
	@%p7 bra 	$L__BB2_12;
	shl.b32 	%r51, %r66, 2;
	add.s32 	%r52, %r9, %r51;
	ld.shared.f32 	%f72, [%r52];
	shl.b32 	%r53, %r66, 7;
	add.s32 	%r54, %r12, %r53;
	ld.shared.f32 	%f73, [%r54];
	fma.rn.f32 	%f74, %f72, %f73, %f123;
	ld.shared.f32 	%f75, [%r52+4];
	ld.shared.f32 	%f76, [%r54+128];
	fma.rn.f32 	%f77, %f75, %f76, %f74;
	ld.shared.f32 	%f78, [%r52+8];
	ld.shared.f32 	%f79, [%r54+256];
	fma.rn.f32 	%f80, %f78, %f79, %f77;
	ld.shared.f32 	%f81, [%r52+12];
	ld.shared.f32 	%f82, [%r54+384];
	fma.rn.f32 	%f83, %f81, %f82, %f80;
	ld.shared.f32 	%f84, [%r52+16];
	ld.shared.f32 	%f85, [%r54+512];
	fma.rn.f32 	%f86, %f84, %f85, %f83;
	ld.shared.f32 	%f87, [%r52+20];
	ld.shared.f32 	%f88, [%r54+640];
	fma.rn.f32 	%f89, %f87, %f88, %f86;
	ld.shared.f32 	%f90, [%r52+24];
	ld.shared.f32 	%f91, [%r54+768];
	fma.rn.f32 	%f92, %f90, %f91, %f89;
	ld.shared.f32 	%f93, [%r52+28];
	ld.shared.f32 	%f94, [%r54+896];
	fma.rn.f32 	%f123, %f93, %f94, %f92;
	add.s32 	%r66, %r66, 8;
$L__BB2_12:
	setp.eq.s32 	%p8, %r26, 0;
	@%p8 bra 	$L__BB2_19;
	and.b32  	%r29, %r18, 3;
	setp.lt.u32 	%p9, %r26, 4;
	@%p9 bra 	$L__BB2_15;
	shl.b32 	%r55, %r66, 2;
	add.s32 	%r56, %r9, %r55;
	ld.shared.f32 	%f96, [%r56];
	shl.b32 	%r57, %r66, 7;
	add.s32 	%r58, %r12, %r57;
	ld.shared.f32 	%f97, [%r58];
	fma.rn.f32 	%f98, %f96, %f97, %f123;
	ld.shared.f32 	%f99, [%r56+4];
	ld.shared.f32 	%f100, [%r58+128];
	fma.rn.f32 	%f101, %f99, %f100, %f98;
	ld.shared.f32 	%f102, [%r56+8];
	ld.shared.f32 	%f103, [%r58+256];
	fma.rn.f32 	%f104, %f102, %f103, %f101;
	ld.shared.f32 	%f105, [%r56+12];
	ld.shared.f32 	%f106, [%r58+384];
	fma.rn.f32 	%f123, %f105, %f106, %f104;
	add.s32 	%r66, %r66, 4;
$L__BB2_15:
	setp.eq.s32 	%p10, %r29, 0;
	@%p10 bra 	$L__BB2_19;
	shl.b32 	%r59, %r66, 2;
	add.s32 	%r32, %r9, %r59;
	ld.shared.f32 	%f107, [%r32];
	shl.b32 	%r60, %r66, 7;
	add.s32 	%r33, %r12, %r60;
	ld.shared.f32 	%f108, [%r33];
	fma.rn.f32 	%f123, %f107, %f108, %f123;
	setp.eq.s32 	%p11, %r29, 1;
	@%p11 bra 	$L__BB2_19;
	ld.shared.f32 	%f109, [%r32+4];
	ld.shared.f32 	%f110, [%r33+128];
	fma.rn.f32 	%f123, %f109, %f110, %f123;
	setp.eq.s32 	%p12, %r29, 2;
	@%p12 bra 	$L__BB2_19;
	ld.shared.f32 	%f111, [%r32+8];
	ld.shared.f32 	%f112, [%r33+256];
	fma.rn.f32 	%f123, %f111, %f112, %f123;
$L__BB2_19:
	bar.sync 	0;
	add.s32 	%r63, %r63, 1;
	setp.ne.s32 	%p13, %r63, %r5;
	@%p13 bra 	$L__BB2_1;
	max.s32 	%r61, %r2, %r4;
	setp.ge.s32 	%p14, %r61, %r35;
	@%p14 bra 	$L__BB2_22;
	add.s32 	%r62, %r6, %r4;
	cvta.to.global.u64 	%rd10, %rd3;
	mul.wide.s32 	%rd11, %r62, 4;
	add.s64 	%rd12, %rd10, %rd11;
	st.global.f32 	[%rd12], %f123;
$L__BB2_22:
	ret;

}


// ===== COMPILED SASS (sm_100) =====

	.target	sm_100

	.elftype	@"ET_EXEC"


//--------------------- .note.nv.tkinfo           --------------------------
	.section	.note.nv.tkinfo,"",@"SHT_NOTE"
	.sectionflags	@"SHF_NOTE_NV_TKINFO"
	.tkinfo
        /*0018*/ 	.word	0x00000002
        /*0030*/ 	.string	""
        /*0030*/ 	.string	"ptxas"
        /*0030*/ 	.string	"Cuda compilation tools, release 13.0, V13.0.88"
        /*0030*/ 	.string	"Build cuda_13.0.r13.0/compiler.36424714_0"
        /*0030*/ 	.string	"-arch sm_100 -m 64 "



//--------------------- .note.nv.cuinfo           --------------------------
	.section	.note.nv.cuinfo,"",@"SHT_NOTE"
	.sectionflags	@"SHF_NOTE_NV_CUINFO"
        /*0018*/ 	.short	0x0002
        /*001a*/ 	.short	0x0064
        /*001c*/ 	.short	0x0082
	.zero		2


//--------------------- .nv.info                  --------------------------
	.section	.nv.info,"",@"SHT_CUDA_INFO"
	.align	4


	//----- nvinfo : EIATTR_REGCOUNT
	.align		4
        /*0000*/ 	.byte	0x04, 0x2f
        /*0002*/ 	.short	(.L_1 - .L_0)
	.align		4
.L_0:
        /*0004*/ 	.word	index@(_Z14matrixTriUpperPfii)
        /*0008*/ 	.word	0x00000010


	//----- nvinfo : EIATTR_FRAME_SIZE
	.align		4
.L_1:
        /*000c*/ 	.byte	0x04, 0x11
        /*000e*/ 	.short	(.L_3 - .L_2)
	.align		4
.L_2:
        /*0010*/ 	.word	index@(_Z14matrixTriUpperPfii)
        /*0014*/ 	.word	0x00000000


	//----- nvinfo : EIATTR_REGCOUNT
	.align		4
.L_3:
        /*0018*/ 	.byte	0x04, 0x2f
        /*001a*/ 	.short	(.L_5 - .L_4)
	.align		4
.L_4:
        /*001c*/ 	.word	index@(_Z10matrixMultPfS_S_iii)
        /*0020*/ 	.word	0x00000020


	//----- nvinfo : EIATTR_FRAME_SIZE
	.align		4
.L_5:
        /*0024*/ 	.byte	0x04, 0x11
        /*0026*/ 	.short	(.L_7 - .L_6)
	.align		4
.L_6:
        /*0028*/ 	.word	index@(_Z10matrixMultPfS_S_iii)
        /*002c*/ 	.word	0x00000000


	//----- nvinfo : EIATTR_REGCOUNT
	.align		4
.L_7:
        /*0030*/ 	.byte	0x04, 0x2f
        /*0032*/ 	.short	(.L_9 - .L_8)
	.align		4
.L_8:
        /*0034*/ 	.word	index@(_Z16squareMatrixMultPfS_S_i)
        /*0038*/ 	.word	0x0000001f


	//----- nvinfo : EIATTR_FRAME_SIZE
	.align		4
.L_9:
        /*003c*/ 	.byte	0x04, 0x11
        /*003e*/ 	.short	(.L_11 - .L_10)
	.align		4
.L_10:
        /*0040*/ 	.word	index@(_Z16squareMatrixMultPfS_S_i)
        /*0044*/ 	.word	0x00000000


	//----- nvinfo : EIATTR_MIN_STACK_SIZE
	.align		4
.L_11:
        /*0048*/ 	.byte	0x04, 0x12
        /*004a*/ 	.short	(.L_13 - .L_12)
	.align		4
.L_12:
        /*004c*/ 	.word	index@(_Z16squareMatrixMultPfS_S_i)
        /*0050*/ 	.word	0x00000000


	//----- nvinfo : EIATTR_MIN_STACK_SIZE
	.align		4
.L_13:
        /*0054*/ 	.byte	0x04, 0x12
        /*0056*/ 	.short	(.L_15 - .L_14)
	.align		4
.L_14:
        /*0058*/ 	.word	index@(_Z10matrixMultPfS_S_iii)
        /*005c*/ 	.word	0x00000000


	//----- nvinfo : EIATTR_MIN_STACK_SIZE
	.align		4
.L_15:
        /*0060*/ 	.byte	0x04, 0x12
        /*0062*/ 	.short	(.L_17 - .L_16)
	.align		4
.L_16:
        /*0064*/ 	.word	index@(_Z14matrixTriUpperPfii)
        /*0068*/ 	.word	0x00000000
.L_17:


//--------------------- .nv.compat                --------------------------
	.section	.nv.compat,"",@"SHT_CUDA_COMPAT_INFO"
	.align	4
        /*0000*/ 	.byte	0x02, 0x09, 0x00, 0x00, 0x02, 0x02, 0x01, 0x00, 0x02, 0x05, 0x05, 0x00, 0x03, 0x07, 0x01, 0x01
        /*0010*/ 	.byte	0x02, 0x03, 0x00, 0x00, 0x02, 0x06, 0x01, 0x00, 0x04, 0x0b, 0x08, 0x00, 0x09, 0x00, 0x00, 0x00
        /*0020*/ 	.byte	0x00, 0x00, 0x00, 0x00


//--------------------- .nv.info._Z16squareMatrixMultPfS_S_i --------------------------
	.section	.nv.info._Z16squareMatrixMultPfS_S_i,"",@"SHT_CUDA_INFO"
	.sectionflags	@""
	.align	4


	//----- nvinfo : EIATTR_CUDA_API_VERSION
	.align		4
        /*0000*/ 	.byte	0x04, 0x37
        /*0002*/ 	.short	(.L_19 - .L_18)
.L_18:
        /*0004*/ 	.word	0x00000082


	//----- nvinfo : EIATTR_KPARAM_INFO
	.align		4
.L_19:
        /*0008*/ 	.byte	0x04, 0x17
        /*000a*/ 	.short	(.L_21 - .L_20)
.L_20:
        /*000c*/ 	.word	0x00000000
        /*0010*/ 	.short	0x0003
        /*0012*/ 	.short	0x0018
        /*0014*/ 	.byte	0x00, 0xf0, 0x11, 0x00


	//----- nvinfo : EIATTR_KPARAM_INFO
	.align		4
.L_21:
        /*0018*/ 	.byte	0x04, 0x17
        /*001a*/ 	.short	(.L_23 - .L_22)
.L_22:
        /*001c*/ 	.word	0x00000000
        /*0020*/ 	.short	0x0002
        /*0022*/ 	.short	0x0010
        /*0024*/ 	.byte	0x00, 0xf5, 0x21, 0x00


	//----- nvinfo : EIATTR_KPARAM_INFO
	.align		4
.L_23:
        /*0028*/ 	.byte	0x04, 0x17
        /*002a*/ 	.short	(.L_25 - .L_24)
.L_24:
        /*002c*/ 	.word	0x00000000
        /*0030*/ 	.short	0x0001
        /*0032*/ 	.short	0x0008
        /*0034*/ 	.byte	0x00, 0xf5, 0x21, 0x00


	//----- nvinfo : EIATTR_KPARAM_INFO
	.align		4
.L_25:
        /*0038*/ 	.byte	0x04, 0x17
        /*003a*/ 	.short	(.L_27 - .L_26)
.L_26:
        /*003c*/ 	.word	0x00000000
        /*0040*/ 	.short	0x0000
        /*0042*/ 	.short	0x0000
        /*0044*/ 	.byte	0x00, 0xf5, 0x21, 0x00


	//----- nvinfo : EIATTR_SPARSE_MMA_MASK
	.align		4
.L_27:
        /*0048*/ 	.byte	0x03, 0x50
        /*004a*/ 	.short	0x0000


	//----- nvinfo : EIATTR_MAXREG_COUNT
	.align		4
        /*004c*/ 	.byte	0x03, 0x1b
        /*004e*/ 	.short	0x00ff


	//----- nvinfo : EIATTR_NUM_BARRIERS
	.align		4
        /*0050*/ 	.byte	0x02, 0x4c
        /*0052*/ 	.byte	0x01
	.zero		1


	//----- nvinfo : EIATTR_MERCURY_ISA_VERSION
	.align		4
        /*0054*/ 	.byte	0x03, 0x5f
        /*0056*/ 	.short	0x0101


	//----- nvinfo : EIATTR_VRC_CTA_INIT_COUNT
	.align		4
        /*0058*/ 	.byte	0x02, 0x4a
	.zero		1
	.zero		1


	//----- nvinfo : EIATTR_EXIT_INSTR_OFFSETS
	.align		4
        /*005c*/ 	.byte	0x04, 0x1c
        /*005e*/ 	.short	(.L_29 - .L_28)


	//   ....[0]....
.L_28:
        /*0060*/ 	.word	0x00000ca0


	//   ....[1]....
        /*0064*/ 	.word	0x00000cf0


	//----- nvinfo : EIATTR_CRS_STACK_SIZE
	.align		4
.L_29:
        /*0068*/ 	.byte	0x04, 0x1e
        /*006a*/ 	.short	(.L_31 - .L_30)
.L_30:
        /*006c*/ 	.word	0x00000000


	//----- nvinfo : EIATTR_CBANK_PARAM_SIZE
	.align		4
.L_31:
        /*0070*/ 	.byte	0x03, 0x19
        /*0072*/ 	.short	0x001c


	//----- nvinfo : EIATTR_PARAM_CBANK
	.align		4
        /*0074*/ 	.byte	0x04, 0x0a
        /*0076*/ 	.short	(.L_33 - .L_32)
	.align		4
.L_32:
        /*0078*/ 	.word	index@(.nv.constant0._Z16squareMatrixMultPfS_S_i)
        /*007c*/ 	.short	0x0380
        /*007e*/ 	.short	0x001c


	//----- nvinfo : EIATTR_SW_WAR
	.align		4
.L_33:
        /*0080*/ 	.byte	0x04, 0x36
        /*0082*/ 	.short	(.L_35 - .L_34)
.L_34:
        /*0084*/ 	.word	0x00000008
.L_35:


//--------------------- .nv.info._Z10matrixMultPfS_S_iii --------------------------
	.section	.nv.info._Z10matrixMultPfS_S_iii,"",@"SHT_CUDA_INFO"
	.sectionflags	@""
	.align	4


	//----- nvinfo : EIATTR_CUDA_API_VERSION
	.align		4
        /*0000*/ 	.byte	0x04, 0x37
        /*0002*/ 	.short	(.L_37 - .L_36)
.L_36:
        /*0004*/ 	.word	0x00000082


	//----- nvinfo : EIATTR_KPARAM_INFO
	.align		4
.L_37:
        /*0008*/ 	.byte	0x04, 0x17
        /*000a*/ 	.short	(.L_39 - .L_38)
.L_38:
        /*000c*/ 	.word	0x00000000
        /*0010*/ 	.short	0x0005
        /*0012*/ 	.short	0x0020
        /*0014*/ 	.byte	0x00, 0xf0, 0x11, 0x00


	//----- nvinfo : EIATTR_KPARAM_INFO
	.align		4
.L_39:
        /*0018*/ 	.byte	0x04, 0x17
        /*001a*/ 	.short	(.L_41 - .L_40)
.L_40:
        /*001c*/ 	.word	0x00000000
        /*0020*/ 	.short	0x0004
        /*0022*/ 	.short	0x001c
        /*0024*/ 	.byte	0x00, 0xf0, 0x11, 0x00


	//----- nvinfo : EIATTR_KPARAM_INFO
	.align		4
.L_41:
        /*0028*/ 	.byte	0x04, 0x17
        /*002a*/ 	.short	(.L_43 - .L_42)
.L_42:
        /*002c*/ 	.word	0x00000000
        /*0030*/ 	.short	0x0003
        /*0032*/ 	.short	0x0018
        /*0034*/ 	.byte	0x00, 0xf0, 0x11, 0x00


	//----- nvinfo : EIATTR_KPARAM_INFO
	.align		4
.L_43:
        /*0038*/ 	.byte	0x04, 0x17
        /*003a*/ 	.short	(.L_45 - .L_44)
.L_44:
        /*003c*/ 	.word	0x00000000
        /*0040*/ 	.short	0x0002
        /*0042*/ 	.short	0x0010
        /*0044*/ 	.byte	0x00, 0xf5, 0x21, 0x00


	//----- nvinfo : EIATTR_KPARAM_INFO
	.align		4
.L_45:
        /*0048*/ 	.byte	0x04, 0x17
        /*004a*/ 	.short	(.L_47 - .L_46)
.L_46:
        /*004c*/ 	.word	0x00000000
        /*0050*/ 	.short	0x0001
        /*0052*/ 	.short	0x0008
        /*0054*/ 	.byte	0x00, 0xf5, 0x21, 0x00


	//----- nvinfo : EIATTR_KPARAM_INFO
	.align		4
.L_47:
        /*0058*/ 	.byte	0x04, 0x17
        /*005a*/ 	.short	(.L_49 - .L_48)
.L_48:
        /*005c*/ 	.word	0x00000000
        /*0060*/ 	.short	0x0000
        /*0062*/ 	.short	0x0000
        /*0064*/ 	.byte	0x00, 0xf5, 0x21, 0x00


	//----- nvinfo : EIATTR_SPARSE_MMA_MASK
	.align		4
.L_49:
        /*0068*/ 	.byte	0x03, 0x50
        /*006a*/ 	.short	0x0000


	//----- nvinfo : EIATTR_MAXREG_COUNT
	.align		4
        /*006c*/ 	.byte	0x03, 0x1b
        /*006e*/ 	.short	0x00ff


	//----- nvinfo : EIATTR_MERCURY_ISA_VERSION
	.align		4
        /*0070*/ 	.byte	0x03, 0x5f
        /*0072*/ 	.short	0x0101


	//----- nvinfo : EIATTR_VRC_CTA_INIT_COUNT
	.align		4
        /*0074*/ 	.byte	0x02, 0x4a
	.zero		1
	.zero		1


	//----- nvinfo : EIATTR_EXIT_INSTR_OFFSETS
	.align		4
        /*0078*/ 	.byte	0x04, 0x1c
        /*007a*/ 	.short	(.L_51 - .L_50)


	//   ....[0]....
.L_50:
        /*007c*/ 	.word	0x000000d0


	//   ....[1]....
        /*0080*/ 	.word	0x000008f0


	//----- nvinfo : EIATTR_CBANK_PARAM_SIZE
	.align		4
.L_51:
        /*0084*/ 	.byte	0x03, 0x19
        /*0086*/ 	.short	0x0024


	//----- nvinfo : EIATTR_PARAM_CBANK
	.align		4
        /*0088*/ 	.byte	0x04, 0x0a
        /*008a*/ 	.short	(.L_53 - .L_52)
	.align		4
.L_52:
        /*008c*/ 	.word	index@(.nv.constant0._Z10matrixMultPfS_S_iii)
        /*0090*/ 	.short	0x0380
        /*0092*/ 	.short	0x0024


	//----- nvinfo : EIATTR_SW_WAR
	.align		4
.L_53:
        /*0094*/ 	.byte	0x04, 0x36
        /*0096*/ 	.short	(.L_55 - .L_54)
.L_54:
        /*0098*/ 	.word	0x00000008
.L_55:


//--------------------- .nv.info._Z14matrixTriUpperPfii --------------------------
	.section	.nv.info._Z14matrixTriUpperPfii,"",@"SHT_CUDA_INFO"
	.sectionflags	@""
	.align	4


	//----- nvinfo : EIATTR_CUDA_API_VERSION
	.align		4
        /*0000*/ 	.byte	0x04, 0x37
        /*0002*/ 	.short	(.L_57 - .L_56)
.L_56:
        /*0004*/ 	.word	0x00000082


	//----- nvinfo : EIATTR_KPARAM_INFO
	.align		4
.L_57:
        /*0008*/ 	.byte	0x04, 0x17
        /*000a*/ 	.short	(.L_59 - .L_58)
.L_58:
        /*000c*/ 	.word	0x00000000
        /*0010*/ 	.short	0x0002
        /*0012*/ 	.short	0x000c
        /*0014*/ 	.byte	0x00, 0xf0, 0x11, 0x00


	//----- nvinfo : EIATTR_KPARAM_INFO
	.align		4
.L_59:
        /*0018*/ 	.byte	0x04, 0x17
        /*001a*/ 	.short	(.L_61 - .L_60)
.L_60:
        /*001c*/ 	.word	0x00000000
        /*0020*/ 	.short	0x0001
        /*0022*/ 	.short	0x0008
        /*0024*/ 	.byte	0x00, 0xf0, 0x11, 0x00


	//----- nvinfo : EIATTR_KPARAM_INFO
	.align		4
.L_61:
        /*0028*/ 	.byte	0x04, 0x17
        /*002a*/ 	.short	(.L_63 - .L_62)
.L_62:
        /*002c*/ 	.word	0x00000000
        /*0030*/ 	.short	0x0000
        /*0032*/ 	.short	0x0000
        /*0034*/ 	.byte	0x00, 0xf5, 0x21, 0x00


	//----- nvinfo : EIATTR_SPARSE_MMA_MASK
	.align		4
.L_63:
        /*0038*/ 	.byte	0x03, 0x50
        /*003a*/ 	.short	0x0000


	//----- nvinfo : EIATTR_MAXREG_COUNT
	.align		4
        /*003c*/ 	.byte	0x03, 0x1b
        /*003e*/ 	.short	0x00ff


	//----- nvinfo : EIATTR_MERCURY_ISA_VERSION
	.align		4
        /*0040*/ 	.byte	0x03, 0x5f
        /*0042*/ 	.short	0x0101


	//----- nvinfo : EIATTR_VRC_CTA_INIT_COUNT
	.align		4
        /*0044*/ 	.byte	0x02, 0x4a
	.zero		1
	.zero		1


	//----- nvinfo : EIATTR_EXIT_INSTR_OFFSETS
	.align		4
        /*0048*/ 	.byte	0x04, 0x1c
        /*004a*/ 	.short	(.L_65 - .L_64)


	//   ....[0]....
.L_64:
        /*004c*/ 	.word	0x00000040


	//   ....[1]....
        /*0050*/ 	.word	0x00000740


	//----- nvinfo : EIATTR_CBANK_PARAM_SIZE
	.align		4
.L_65:
        /*0054*/ 	.byte	0x03, 0x19
        /*0056*/ 	.short	0x0010


	//----- nvinfo : EIATTR_PARAM_CBANK
	.align		4
        /*0058*/ 	.byte	0x04, 0x0a
        /*005a*/ 	.short	(.L_67 - .L_66)
	.align		4
.L_66:
        /*005c*/ 	.word	index@(.nv.constant0._Z14matrixTriUpperPfii)
        /*0060*/ 	.short	0x0380
        /*0062*/ 	.short	0x0010


	//----- nvinfo : EIATTR_SW_WAR
	.align		4
.L_67:
        /*0064*/ 	.byte	0x04, 0x36
        /*0066*/ 	.short	(.L_69 - .L_68)
.L_68:
        /*0068*/ 	.word	0x00000008
.L_69:


//--------------------- .nv.callgraph             --------------------------
	.section	.nv.callgraph,"",@"SHT_CUDA_CALLGRAPH"
	.align	4
	.sectionentsize	8
	.align		4
        /*0000*/ 	.word	0x00000000
	.align		4
        /*0004*/ 	.word	0xffffffff
	.align		4
        /*0008*/ 	.word	0x00000000
	.align		4
        /*000c*/ 	.word	0xfffffffe
	.align		4
        /*0010*/ 	.word	0x00000000
	.align		4
        /*0014*/ 	.word	0xfffffffd
	.align		4
        /*0018*/ 	.word	0x00000000
	.align		4
        /*001c*/ 	.word	0xfffffffc


//--------------------- .text._Z16squareMatrixMultPfS_S_i --------------------------
	.section	.text._Z16squareMatrixMultPfS_S_i,"ax",@progbits
	.align	128
        .global         _Z16squareMatrixMultPfS_S_i
        .type           _Z16squareMatrixMultPfS_S_i,@function
        .size           _Z16squareMatrixMultPfS_S_i,(.L_x_24 - _Z16squareMatrixMultPfS_S_i)
        .other          _Z16squareMatrixMultPfS_S_i,@"STO_CUDA_ENTRY STV_DEFAULT"
_Z16squareMatrixMultPfS_S_i:
.text._Z16squareMatrixMultPfS_S_i:
[----:B------:R-:W-:Y:S01]  /*0000*/  LDC R1, c[0x0][0x37c] ;  /* 0x0000df00ff017b82 */ /* 0x000fe20000000800 */
[----:B------:R-:W0:Y:S07]  /*0010*/  S2R R2, SR_TID.X ;  /* 0x0000000000027919 */ /* 0x000e2e0000002100 */
[----:B------:R-:W1:Y:S01]  /*0020*/  S2UR UR6, SR_CgaCtaId ;  /* 0x00000000000679c3 */ /* 0x000e620000008800 */
[----:B------:R-:W2:Y:S01]  /*0030*/  LDCU UR10, c[0x0][0x398] ;  /* 0x00007300ff0a77ac */ /* 0x000ea20008000800 */
[----:B------:R-:W-:Y:S01]  /*0040*/  HFMA2 R16, -RZ, RZ, 0, 0 ;  /* 0x00000000ff107431 */ /* 0x000fe200000001ff */
[----:B------:R-:W3:Y:S01]  /*0050*/  S2R R5, SR_CTAID.Y ;  /* 0x0000000000057919 */ /* 0x000ee20000002600 */
[----:B------:R-:W-:Y:S01]  /*0060*/  MOV R4, RZ ;  /* 0x000000ff00047202 */ /* 0x000fe20000000f00 */
[----:B------:R-:W-:Y:S01]  /*0070*/  UMOV UR4, 0x400 ;  /* 0x0000040000047882 */ /* 0x000fe20000000000 */
[----:B------:R-:W4:Y:S01]  /*0080*/  LDCU.64 UR8, c[0x0][0x358] ;  /* 0x00006b00ff0877ac */ /* 0x000f220008000a00 */
[----:B------:R-:W3:Y:S01]  /*0090*/  S2R R0, SR_TID.Y ;  /* 0x0000000000007919 */ /* 0x000ee20000002200 */
[----:B------:R-:W-:Y:S01]  /*00a0*/  UIADD3 UR5, UPT, UPT, UR4, 0x1000, URZ ;  /* 0x0000100004057890 */ /* 0x000fe2000fffe0ff */
[----:B------:R-:W5:Y:S01]  /*00b0*/  S2R R3, SR_CTAID.X ;  /* 0x0000000000037919 */ /* 0x000f620000002500 */
[----:B------:R-:W0:Y:S02]  /*00c0*/  LDCU UR7, c[0x0][0x370] ;  /* 0x00006e00ff0777ac */ /* 0x000e240008000800 */
[----:B-1----:R-:W-:-:S02]  /*00d0*/  ULEA UR5, UR6, UR5, 0x18 ;  /* 0x0000000506057291 */ /* 0x002fc4000f8ec0ff */
[----:B------:R-:W-:Y:S02]  /*00e0*/  ULEA UR4, UR6, UR4, 0x18 ;  /* 0x0000000406047291 */ /* 0x000fe4000f8ec0ff */
[----:B--2---:R-:W-:Y:S02]  /*00f0*/  UIMAD UR6, UR10, UR10, URZ ;  /* 0x0000000a0a0672a4 */ /* 0x004fe4000f8e02ff */
[----:B0-----:R-:W-:Y:S01]  /*0100*/  LEA R9, R2, UR5, 0x2 ;  /* 0x0000000502097c11 */ /* 0x001fe2000f8e10ff */
[----:B---3--:R-:W-:Y:S01]  /*0110*/  IMAD R5, R5, 0x20, R0 ;  /* 0x0000002005057824 */ /* 0x008fe200078e0200 */
[----:B------:R-:W-:-:S03]  /*0120*/  LEA R7, R0, UR4, 0x7 ;  /* 0x0000000400077c11 */ /* 0x000fc6000f8e38ff */
[----:B------:R-:W-:Y:S01]  /*0130*/  IMAD R10, R0, 0x80, R9 ;  /* 0x00000080000a7824 */ /* 0x000fe200078e0209 */
[----:B-----5:R-:W-:Y:S01]  /*0140*/  LEA R6, R3, R2, 0x5 ;  /* 0x0000000203067211 */ /* 0x020fe200078e28ff */
[----:B------:R-:W-:Y:S01]  /*0150*/  IMAD R11, R5, UR10, R2 ;  /* 0x0000000a050b7c24 */ /* 0x000fe2000f8e0202 */
[----:B----4-:R-:W-:-:S07]  /*0160*/  LEA R8, R2, R7, 0x2 ;  /* 0x0000000702087211 */ /* 0x010fce00078e10ff */
.L_x_9:
[----:B0-----:R-:W0:Y:S01]  /*0170*/  LDCU UR4, c[0x0][0x398] ;  /* 0x00007300ff0477ac */ /* 0x001e220008000800 */
[C---:B------:R-:W-:Y:S02]  /*0180*/  LEA R3, R4.reuse, R0, 0x5 ;  /* 0x0000000004037211 */ /* 0x040fe400078e28ff */
[----:B------:R-:W-:-:S04]  /*0190*/  LEA R17, R4, R11, 0x5 ;  /* 0x0000000b04117211 */ /* 0x000fc800078e28ff */
[----:B------:R-:W-:Y:S01]  /*01a0*/  ISETP.GE.AND P0, PT, R17, UR6, PT ;  /* 0x0000000611007c0c */ /* 0x000fe2000bf06270 */
[----:B0-----:R-:W-:-:S12]  /*01b0*/  IMAD R19, R3, UR4, R6 ;  /* 0x0000000403137c24 */ /* 0x001fd8000f8e0206 */
[----:B------:R-:W0:Y:S01]  /*01c0*/  @!P0 LDC.64 R12, c[0x0][0x380] ;  /* 0x0000e000ff0c8b82 */ /* 0x000e220000000a00 */
[----:B------:R-:W-:Y:S01]  /*01d0*/  IMAD.MOV.U32 R3, RZ, RZ, RZ ;  /* 0x000000ffff037224 */ /* 0x000fe200078e00ff */
[----:B------:R-:W-:-:S13]  /*01e0*/  ISETP.GE.AND P1, PT, R19, UR6, PT ;  /* 0x0000000613007c0c */ /* 0x000fda000bf26270 */
[----:B------:R-:W1:Y:S01]  /*01f0*/  @!P1 LDC.64 R14, c[0x0][0x388] ;  /* 0x0000e200ff0e9b82 */ /* 0x000e620000000a00 */
[----:B0-----:R-:W-:Y:S01]  /*0200*/  @!P0 IMAD.WIDE R12, R17, 0x4, R12 ;  /* 0x00000004110c8825 */ /* 0x001fe200078e020c */
[----:B------:R-:W-:-:S04]  /*0210*/  MOV R17, RZ ;  /* 0x000000ff00117202 */ /* 0x000fc80000000f00 */
[----:B------:R0:W2:Y:S01]  /*0220*/  @!P0 LDG.E R3, desc[UR8][R12.64] ;  /* 0x000000080c038981 */ /* 0x0000a2000c1e1900 */
[----:B-1----:R-:W-:-:S05]  /*0230*/  @!P1 IMAD.WIDE R14, R19, 0x4, R14 ;  /* 0x00000004130e9825 */ /* 0x002fca00078e020e */
[----:B------:R-:W3:Y:S01]  /*0240*/  @!P1 LDG.E R17, desc[UR8][R14.64] ;  /* 0x000000080e119981 */ /* 0x000ee2000c1e1900 */
[----:B------:R-:W1:Y:S08]  /*0250*/  I2F.U32.RP R20, UR4 ;  /* 0x0000000400147d06 */ /* 0x000e700008209000 */
[----:B-1----:R-:W1:Y:S02]  /*0260*/  MUFU.RCP R20, R20 ;  /* 0x0000001400147308 */ /* 0x002e640000001000 */
[----:B-1----:R-:W-:-:S06]  /*0270*/  IADD3 R18, PT, PT, R20, 0xffffffe, RZ ;  /* 0x0ffffffe14127810 */ /* 0x002fcc0007ffe0ff */
[----:B------:R1:W4:Y:S02]  /*0280*/  F2I.FTZ.U32.TRUNC.NTZ R19, R18 ;  /* 0x0000001200137305 */ /* 0x000324000021f000 */
[----:B-1----:R-:W-:Y:S01]  /*0290*/  MOV R18, RZ ;  /* 0x000000ff00127202 */ /* 0x002fe20000000f00 */
[----:B----4-:R-:W-:-:S04]  /*02a0*/  IMAD.MOV R21, RZ, RZ, -R19 ;  /* 0x000000ffff157224 */ /* 0x010fc800078e0a13 */
[----:B------:R-:W-:-:S04]  /*02b0*/  IMAD R21, R21, UR4, RZ ;  /* 0x0000000415157c24 */ /* 0x000fc8000f8e02ff */
[----:B------:R-:W-:-:S06]  /*02c0*/  IMAD.HI.U32 R19, R19, R21, R18 ;  /* 0x0000001513137227 */ /* 0x000fcc00078e0012 */
[----:B0-----:R-:W-:-:S05]  /*02d0*/  IMAD.HI.U32 R12, R19, R2, RZ ;  /* 0x00000002130c7227 */ /* 0x001fca00078e00ff */
[----:B------:R-:W-:-:S05]  /*02e0*/  IADD3 R13, PT, PT, -R12, RZ, RZ ;  /* 0x000000ff0c0d7210 */ /* 0x000fca0007ffe1ff */
[----:B------:R-:W-:-:S05]  /*02f0*/  IMAD R13, R13, UR4, R2 ;  /* 0x000000040d0d7c24 */ /* 0x000fca000f8e0202 */
[----:B------:R-:W-:Y:S02]  /*0300*/  ISETP.GE.U32.AND P0, PT, R13, UR4, PT ;  /* 0x000000040d007c0c */ /* 0x000fe4000bf06070 */
[----:B------:R-:W-:-:S11]  /*0310*/  ISETP.NE.U32.AND P2, PT, RZ, UR4, PT ;  /* 0x00000004ff007c0c */ /* 0x000fd6000bf45070 */
[----:B------:R-:W-:-:S04]  /*0320*/  @P0 IADD3 R13, PT, PT, R13, -UR4, RZ ;  /* 0x800000040d0d0c10 */ /* 0x000fc8000fffe0ff */
[----:B------:R-:W-:Y:S01]  /*0330*/  ISETP.GE.U32.AND P1, PT, R13, UR4, PT ;  /* 0x000000040d007c0c */ /* 0x000fe2000bf26070 */
[----:B------:R-:W-:-:S12]  /*0340*/  @P0 VIADD R12, R12, 0x1 ;  /* 0x000000010c0c0836 */ /* 0x000fd80000000000 */
[----:B------:R-:W-:Y:S02]  /*0350*/  @P1 IADD3 R12, PT, PT, R12, 0x1, RZ ;  /* 0x000000010c0c1810 */ /* 0x000fe40007ffe0ff */
[----:B------:R-:W-:-:S04]  /*0360*/  @!P2 LOP3.LUT R12, RZ, UR4, RZ, 0x33, !PT ;  /* 0x00000004ff0cac12 */ /* 0x000fc8000f8e33ff */
[----:B------:R-:W-:Y:S01]  /*0370*/  ISETP.GT.U32.AND P1, PT, R12, 0x1f, PT ;  /* 0x0000001f0c00780c */ /* 0x000fe20003f24070 */
[----:B------:R-:W-:Y:S01]  /*0380*/  BSSY.RECONVERGENT B0, `(.L_x_0) ;  /* 0x000008d000007945 */ /* 0x000fe20003800200 */
[----:B------:R-:W-:-:S04]  /*0390*/  IADD3 R4, PT, PT, R4, 0x1, RZ ;  /* 0x0000000104047810 */ /* 0x000fc80007ffe0ff */
[----:B------:R-:W-:Y:S01]  /*03a0*/  ISETP.NE.AND P0, PT, R4, UR7, PT ;  /* 0x0000000704007c0c */ /* 0x000fe2000bf05270 */
[----:B--2---:R0:W-:Y:S04]  /*03b0*/  STS [R8], R3 ;  /* 0x0000000308007388 */ /* 0x0041e80000000800 */
[----:B---3--:R0:W-:Y:S01]  /*03c0*/  STS [R10], R17 ;  /* 0x000000110a007388 */ /* 0x0081e20000000800 */
[----:B------:R-:W-:Y:S06]  /*03d0*/  BAR.SYNC.DEFER_BLOCKING 0x0 ;  /* 0x0000000000007b1d */ /* 0x000fec0000010000 */
[----:B------:R-:W-:Y:S05]  /*03e0*/  @P1 BRA `(.L_x_1) ;  /* 0x0000000800181947 */ /* 0x000fea0003800000 */
[C---:B------:R-:W-:Y:S01]  /*03f0*/  ISETP.GT.U32.AND P2, PT, R12.reuse, 0x10, PT ;  /* 0x000000100c00780c */ /* 0x040fe20003f44070 */
[----:B------:R-:W-:Y:S01]  /*0400*/  BSSY.RECONVERGENT B1, `(.L_x_2) ;  /* 0x000003d000017945 */ /* 0x000fe20003800200 */
[----:B------:R-:W-:-:S04]  /*0410*/  IADD3 R13, PT, PT, -R12, 0x20, RZ ;  /* 0x000000200c0d7810 */ /* 0x000fc80007ffe1ff */
[----:B------:R-:W-:-:S04]  /*0420*/  LOP3.LUT R24, R13, 0xf, RZ, 0xc0, !PT ;  /* 0x0000000f0d187812 */ /* 0x000fc800078ec0ff */
[----:B------:R-:W-:-:S03]  /*0430*/  ISETP.NE.AND P1, PT, R24, RZ, PT ;  /* 0x000000ff1800720c */ /* 0x000fc60003f25270 */
[----:B------:R-:W-:Y:S10]  /*0440*/  @P2 BRA `(.L_x_3) ;  /* 0x0000000000e02947 */ /* 0x000ff40003800000 */
[----:B0-----:R-:W-:-:S04]  /*0450*/  LOP3.LUT R3, R13, 0x30, RZ, 0xc0, !PT ;  /* 0x000000300d037812 */ /* 0x001fc800078ec0ff */
[----:B------:R-:W-:-:S07]  /*0460*/  IADD3 R3, PT, PT, -R3, RZ, RZ ;  /* 0x000000ff03037210 */ /* 0x000fce0007ffe1ff */
.L_x_4:
[C---:B------:R-:W-:Y:S01]  /*0470*/  IMAD R15, R12.reuse, 0x4, R7 ;  /* 0x000000040c0f7824 */ /* 0x040fe200078e0207 */
[C---:B------:R-:W-:Y:S02]  /*0480*/  LEA R14, R12.reuse, R9, 0x7 ;  /* 0x000000090c0e7211 */ /* 0x040fe400078e38ff */
[----:B------:R-:W-:Y:S02]  /*0490*/  IADD3 R3, PT, PT, R3, 0x10, RZ ;  /* 0x0000001003037810 */ /* 0x000fe40007ffe0ff */
[----:B------:R-:W-:Y:S01]  /*04a0*/  LDS R21, [R15] ;  /* 0x000000000f157984 */ /* 0x000fe20000000800 */
[----:B------:R-:W-:Y:S02]  /*04b0*/  IADD3 R12, PT, PT, R12, 0x10, RZ ;  /* 0x000000100c0c7810 */ /* 0x000fe40007ffe0ff */
[----:B------:R-:W-:Y:S01]  /*04c0*/  ISETP.NE.AND P2, PT, R3, RZ, PT ;  /* 0x000000ff0300720c */ /* 0x000fe20003f45270 */
[----:B------:R-:W0:Y:S04]  /*04d0*/  LDS R22, [R14] ;  /* 0x000000000e167984 */ /* 0x000e280000000800 */
[----:B------:R-:W-:Y:S04]  /*04e0*/  LDS R26, [R15+0x4] ;  /* 0x000004000f1a7984 */ /* 0x000fe80000000800 */
[----:B------:R-:W1:Y:S04]  /*04f0*/  LDS R23, [R14+0x80] ;  /* 0x000080000e177984 */ /* 0x000e680000000800 */
[----:B------:R-:W-:Y:S04]  /*0500*/  LDS R18, [R15+0x8] ;  /* 0x000008000f127984 */ /* 0x000fe80000000800 */
[----:B------:R-:W2:Y:S04]  /*0510*/  LDS R19, [R14+0x100] ;  /* 0x000100000e137984 */ /* 0x000ea80000000800 */
[----:B------:R-:W-:Y:S04]  /*0520*/  LDS R20, [R15+0xc] ;  /* 0x00000c000f147984 */ /* 0x000fe80000000800 */
[----:B------:R-:W3:Y:S04]  /*0530*/  LDS R17, [R14+0x180] ;  /* 0x000180000e117984 */ /* 0x000ee80000000800 */
[----:B------:R-:W-:Y:S04]  /*0540*/  LDS R25, [R14+0x200] ;  /* 0x000200000e197984 */ /* 0x000fe80000000800 */
[----:B------:R-:W-:Y:S01]  /*0550*/  LDS R27, [R14+0x780] ;  /* 0x000780000e1b7984 */ /* 0x000fe20000000800 */
[----:B0-----:R-:W-:-:S03]  /*0560*/  FFMA R21, R21, R22, R16 ;  /* 0x0000001615157223 */ /* 0x001fc60000000010 */
[----:B------:R-:W0:Y:S04]  /*0570*/  LDS R16, [R15+0x10] ;  /* 0x000010000f107984 */ /* 0x000e280000000800 */
[----:B------:R-:W-:Y:S01]  /*0580*/  LDS R22, [R15+0x14] ;  /* 0x000014000f167984 */ /* 0x000fe20000000800 */
[----:B-1----:R-:W-:-:S03]  /*0590*/  FFMA R21, R26, R23, R21 ;  /* 0x000000171a157223 */ /* 0x002fc60000000015 */
[----:B------:R-:W1:Y:S04]  /*05a0*/  LDS R23, [R14+0x280] ;  /* 0x000280000e177984 */ /* 0x000e680000000800 */
[----:B------:R-:W-:Y:S01]  /*05b0*/  LDS R26, [R14+0x700] ;  /* 0x000700000e1a7984 */ /* 0x000fe20000000800 */
[----:B--2---:R-:W-:-:S03]  /*05c0*/  FFMA R21, R18, R19, R21 ;  /* 0x0000001312157223 */ /* 0x004fc60000000015 */
[----:B------:R-:W-:Y:S04]  /*05d0*/  LDS R18, [R15+0x18] ;  /* 0x000018000f127984 */ /* 0x000fe80000000800 */
[----:B------:R-:W2:Y:S01]  /*05e0*/  LDS R19, [R14+0x300] ;  /* 0x000300000e137984 */ /* 0x000ea20000000800 */
[----:B---3--:R-:W-:-:S03]  /*05f0*/  FFMA R17, R20, R17, R21 ;  /* 0x0000001114117223 */ /* 0x008fc60000000015 */
[----:B------:R-:W-:Y:S04]  /*0600*/  LDS R20, [R15+0x1c] ;  /* 0x00001c000f147984 */ /* 0x000fe80000000800 */
[----:B------:R-:W3:Y:S01]  /*0610*/  LDS R21, [R14+0x380] ;  /* 0x000380000e157984 */ /* 0x000ee20000000800 */
[----:B0-----:R-:W-:-:S03]  /*0620*/  FFMA R25, R16, R25, R17 ;  /* 0x0000001910197223 */ /* 0x001fc60000000011 */
[----:B------:R-:W-:Y:S04]  /*0630*/  LDS R16, [R15+0x20] ;  /* 0x000020000f107984 */ /* 0x000fe80000000800 */
[----:B------:R-:W0:Y:S01]  /*0640*/  LDS R17, [R14+0x400] ;  /* 0x000400000e117984 */ /* 0x000e220000000800 */
[----:B-1----:R-:W-:-:S03]  /*0650*/  FFMA R25, R22, R23, R25 ;  /* 0x0000001716197223 */ /* 0x002fc60000000019 */
[----:B------:R-:W-:Y:S04]  /*0660*/  LDS R22, [R15+0x24] ;  /* 0x000024000f167984 */ /* 0x000fe80000000800 */
[----:B------:R-:W1:Y:S01]  /*0670*/  LDS R23, [R14+0x480] ;  /* 0x000480000e177984 */ /* 0x000e620000000800 */
        /* <DEDUP_REMOVED lines=13> */
[----:B------:R-:W2:Y:S04]  /*0750*/  LDS R19, [R15+0x38] ;  /* 0x000038000f137984 */ /* 0x000ea80000000800 */
[----:B------:R-:W4:Y:S01]  /*0760*/  LDS R18, [R15+0x3c] ;  /* 0x00003c000f127984 */ /* 0x000f220000000800 */
[----:B---3--:R-:W-:-:S04]  /*0770*/  FFMA R21, R20, R21, R25 ;  /* 0x0000001514157223 */ /* 0x008fc80000000019 */
[----:B0-----:R-:W-:-:S04]  /*0780*/  FFMA R17, R16, R17, R21 ;  /* 0x0000001110117223 */ /* 0x001fc80000000015 */
[----:B-1----:R-:W-:-:S04]  /*0790*/  FFMA R22, R22, R23, R17 ;  /* 0x0000001716167223 */ /* 0x002fc80000000011 */
[----:B--2---:R-:W-:-:S04]  /*07a0*/  FFMA R19, R19, R26, R22 ;  /* 0x0000001a13137223 */ /* 0x004fc80000000016 */
[----:B----4-:R-:W-:Y:S01]  /*07b0*/  FFMA R16, R18, R27, R19 ;  /* 0x0000001b12107223 */ /* 0x010fe20000000013 */
[----:B------:R-:W-:Y:S06]  /*07c0*/  @P2 BRA `(.L_x_4) ;  /* 0xfffffffc00282947 */ /* 0x000fec000383ffff */
.L_x_3:
[----:B------:R-:W-:Y:S05]  /*07d0*/  BSYNC.RECONVERGENT B1 ;  /* 0x0000000000017941 */ /* 0x000fea0003800200 */
.L_x_2:
[----:B------:R-:W-:Y:S05]  /*07e0*/  @!P1 BRA `(.L_x_1) ;  /* 0x0000000400189947 */ /* 0x000fea0003800000 */
[----:B------:R-:W-:Y:S01]  /*07f0*/  ISETP.GE.U32.AND P1, PT, R24, 0x8, PT ;  /* 0x000000081800780c */ /* 0x000fe20003f26070 */
[----:B------:R-:W-:Y:S01]  /*0800*/  BSSY.RECONVERGENT B1, `(.L_x_5) ;  /* 0x000001f000017945 */ /* 0x000fe20003800200 */
[----:B------:R-:W-:-:S04]  /*0810*/  LOP3.LUT R26, R13, 0x7, RZ, 0xc0, !PT ;  /* 0x000000070d1a7812 */ /* 0x000fc800078ec0ff */
[----:B------:R-:W-:-:S07]  /*0820*/  ISETP.NE.AND P2, PT, R26, RZ, PT ;  /* 0x000000ff1a00720c */ /* 0x000fce0003f45270 */
[----:B------:R-:W-:Y:S06]  /*0830*/  @!P1 BRA `(.L_x_6) ;  /* 0x00000000006c9947 */ /* 0x000fec0003800000 */
[C---:B------:R-:W-:Y:S01]  /*0840*/  IMAD R19, R12.reuse, 0x4, R7 ;  /* 0x000000040c137824 */ /* 0x040fe200078e0207 */
[C---:B0-----:R-:W-:Y:S02]  /*0850*/  LEA R17, R12.reuse, R9, 0x7 ;  /* 0x000000090c117211 */ /* 0x041fe400078e38ff */
[----:B------:R-:W-:Y:S02]  /*0860*/  IADD3 R12, PT, PT, R12, 0x8, RZ ;  /* 0x000000080c0c7810 */ /* 0x000fe40007ffe0ff */
[----:B------:R-:W-:Y:S04]  /*0870*/  LDS R21, [R19] ;  /* 0x0000000013157984 */ /* 0x000fe80000000800 */
        /* <DEDUP_REMOVED lines=8> */
[----:B------:R-:W-:Y:S04]  /*0900*/  LDS R24, [R19+0x1c] ;  /* 0x00001c0013187984 */ /* 0x000fe80000000800 */
[----:B------:R-:W-:Y:S01]  /*0910*/  LDS R27, [R17+0x380] ;  /* 0x00038000111b7984 */ /* 0x000fe20000000800 */
[----:B0-----:R-:W-:-:S03]  /*0920*/  FFMA R20, R21, R20, R16 ;  /* 0x0000001415147223 */ /* 0x001fc60000000010 */
[----:B------:R-:W-:Y:S04]  /*0930*/  LDS R16, [R19+0x10] ;  /* 0x0000100013107984 */ /* 0x000fe80000000800 */
[----:B------:R-:W0:Y:S01]  /*0940*/  LDS R21, [R17+0x200] ;  /* 0x0002000011157984 */ /* 0x000e220000000800 */
[----:B-1----:R-:W-:-:S03]  /*0950*/  FFMA R28, R23, R22, R20 ;  /* 0x00000016171c7223 */ /* 0x002fc60000000014 */
[----:B------:R-:W1:Y:S04]  /*0960*/  LDS R22, [R19+0x14] ;  /* 0x0000140013167984 */ /* 0x000e680000000800 */
[----:B------:R-:W-:Y:S01]  /*0970*/  LDS R20, [R19+0x18] ;  /* 0x0000180013147984 */ /* 0x000fe20000000800 */
[----:B--2---:R-:W-:-:S03]  /*0980*/  FFMA R14, R3, R14, R28 ;  /* 0x0000000e030e7223 */ /* 0x004fc6000000001c */
[----:B------:R-:W2:Y:S01]  /*0990*/  LDS R23, [R17+0x300] ;  /* 0x0003000011177984 */ /* 0x000ea20000000800 */
[----:B---3--:R-:W-:-:S04]  /*09a0*/  FFMA R15, R15, R18, R14 ;  /* 0x000000120f0f7223 */ /* 0x008fc8000000000e */
[----:B0-----:R-:W-:-:S04]  /*09b0*/  FFMA R15, R16, R21, R15 ;  /* 0x00000015100f7223 */ /* 0x001fc8000000000f */
[----:B-1----:R-:W-:-:S04]  /*09c0*/  FFMA R15, R22, R25, R15 ;  /* 0x00000019160f7223 */ /* 0x002fc8000000000f */
[----:B--2---:R-:W-:-:S04]  /*09d0*/  FFMA R15, R20, R23, R15 ;  /* 0x00000017140f7223 */ /* 0x004fc8000000000f */
[----:B------:R-:W-:-:S07]  /*09e0*/  FFMA R16, R24, R27, R15 ;  /* 0x0000001b18107223 */ /* 0x000fce000000000f */
.L_x_6:
[----:B------:R-:W-:Y:S05]  /*09f0*/  BSYNC.RECONVERGENT B1 ;  /* 0x0000000000017941 */ /* 0x000fea0003800200 */
.L_x_5:
[----:B------:R-:W-:Y:S05]  /*0a00*/  @!P2 BRA `(.L_x_1) ;  /* 0x000000000090a947 */ /* 0x000fea0003800000 */
[----:B------:R-:W-:Y:S01]  /*0a10*/  ISETP.GE.U32.AND P1, PT, R26, 0x4, PT ;  /* 0x000000041a00780c */ /* 0x000fe20003f26070 */
[----:B------:R-:W-:Y:S01]  /*0a20*/  BSSY.RECONVERGENT B1, `(.L_x_7) ;  /* 0x0000013000017945 */ /* 0x000fe20003800200 */
[----:B------:R-:W-:-:S04]  /*0a30*/  LOP3.LUT R13, R13, 0x3, RZ, 0xc0, !PT ;  /* 0x000000030d0d7812 */ /* 0x000fc800078ec0ff */
[----:B------:R-:W-:-:S07]  /*0a40*/  ISETP.NE.AND P2, PT, R13, RZ, PT ;  /* 0x000000ff0d00720c */ /* 0x000fce0003f45270 */
[----:B------:R-:W-:Y:S06]  /*0a50*/  @!P1 BRA `(.L_x_8) ;  /* 0x00000000003c9947 */ /* 0x000fec0003800000 */
[C---:B0-----:R-:W-:Y:S01]  /*0a60*/  LEA R3, R12.reuse, R7, 0x2 ;  /* 0x000000070c037211 */ /* 0x041fe200078e10ff */
[C---:B------:R-:W-:Y:S01]  /*0a70*/  IMAD R14, R12.reuse, 0x80, R9 ;  /* 0x000000800c0e7824 */ /* 0x040fe200078e0209 */
[----:B------:R-:W-:-:S03]  /*0a80*/  IADD3 R12, PT, PT, R12, 0x4, RZ ;  /* 0x000000040c0c7810 */ /* 0x000fc60007ffe0ff */
[----:B------:R-:W-:Y:S04]  /*0a90*/  LDS R15, [R3] ;  /* 0x00000000030f7984 */ /* 0x000fe80000000800 */
[----:B------:R-:W0:Y:S04]  /*0aa0*/  LDS R17, [R14] ;  /* 0x000000000e117984 */ /* 0x000e280000000800 */
[----:B------:R-:W-:Y:S04]  /*0ab0*/  LDS R18, [R3+0x4] ;  /* 0x0000040003127984 */ /* 0x000fe80000000800 */
[----:B------:R-:W1:Y:S04]  /*0ac0*/  LDS R19, [R14+0x80] ;  /* 0x000080000e137984 */ /* 0x000e680000000800 */
[----:B------:R-:W-:Y:S04]  /*0ad0*/  LDS R20, [R3+0x8] ;  /* 0x0000080003147984 */ /* 0x000fe80000000800 */
[----:B------:R-:W2:Y:S04]  /*0ae0*/  LDS R21, [R14+0x100] ;  /* 0x000100000e157984 */ /* 0x000ea80000000800 */
[----:B------:R-:W-:Y:S04]  /*0af0*/  LDS R22, [R3+0xc] ;  /* 0x00000c0003167984 */ /* 0x000fe80000000800 */
[----:B------:R-:W3:Y:S01]  /*0b00*/  LDS R23, [R14+0x180] ;  /* 0x000180000e177984 */ /* 0x000ee20000000800 */
[----:B0-----:R-:W-:-:S04]  /*0b10*/  FFMA R15, R15, R17, R16 ;  /* 0x000000110f0f7223 */ /* 0x001fc80000000010 */
[----:B-1----:R-:W-:-:S04]  /*0b20*/  FFMA R15, R18, R19, R15 ;  /* 0x00000013120f7223 */ /* 0x002fc8000000000f */
[----:B--2---:R-:W-:-:S04]  /*0b30*/  FFMA R15, R20, R21, R15 ;  /* 0x00000015140f7223 */ /* 0x004fc8000000000f */
[----:B---3--:R-:W-:-:S07]  /*0b40*/  FFMA R16, R22, R23, R15 ;  /* 0x0000001716107223 */ /* 0x008fce000000000f */
.L_x_8:
[----:B------:R-:W-:Y:S05]  /*0b50*/  BSYNC.RECONVERGENT B1 ;  /* 0x0000000000017941 */ /* 0x000fea0003800200 */
.L_x_7:
[----:B------:R-:W-:Y:S05]  /*0b60*/  @!P2 BRA `(.L_x_1) ;  /* 0x000000000038a947 */ /* 0x000fea0003800000 */
[C---:B------:R-:W-:Y:S02]  /*0b70*/  LEA R15, R12.reuse, R7, 0x2 ;  /* 0x000000070c0f7211 */ /* 0x040fe400078e10ff */
[----:B0-----:R-:W-:Y:S02]  /*0b80*/  LEA R17, R12, R9, 0x7 ;  /* 0x000000090c117211 */ /* 0x001fe400078e38ff */
[----:B------:R-:W-:Y:S01]  /*0b90*/  ISETP.NE.AND P1, PT, R13, 0x1, PT ;  /* 0x000000010d00780c */ /* 0x000fe20003f25270 */
[----:B------:R-:W-:Y:S04]  /*0ba0*/  LDS R3, [R15] ;  /* 0x000000000f037984 */ /* 0x000fe80000000800 */
[----:B------:R-:W0:Y:S02]  /*0bb0*/  LDS R12, [R17] ;  /* 0x00000000110c7984 */ /* 0x000e240000000800 */
[----:B0-----:R-:W-:-:S06]  /*0bc0*/  FFMA R16, R3, R12, R16 ;  /* 0x0000000c03107223 */ /* 0x001fcc0000000010 */
[----:B------:R-:W-:Y:S05]  /*0bd0*/  @!P1 BRA `(.L_x_1) ;  /* 0x00000000001c9947 */ /* 0x000fea0003800000 */
[----:B------:R-:W-:Y:S01]  /*0be0*/  ISETP.NE.AND P1, PT, R13, 0x2, PT ;  /* 0x000000020d00780c */ /* 0x000fe20003f25270 */
[----:B------:R-:W-:Y:S04]  /*0bf0*/  LDS R3, [R15+0x4] ;  /* 0x000004000f037984 */ /* 0x000fe80000000800 */
[----:B------:R-:W0:Y:S08]  /*0c00*/  LDS R12, [R17+0x80] ;  /* 0x00008000110c7984 */ /* 0x000e300000000800 */
[----:B------:R-:W-:Y:S04]  /*0c10*/  @P1 LDS R13, [R15+0x8] ;  /* 0x000008000f0d1984 */ /* 0x000fe80000000800 */
[----:B------:R-:W1:Y:S01]  /*0c20*/  @P1 LDS R14, [R17+0x100] ;  /* 0x00010000110e1984 */ /* 0x000e620000000800 */
[----:B0-----:R-:W-:-:S04]  /*0c30*/  FFMA R16, R3, R12, R16 ;  /* 0x0000000c03107223 */ /* 0x001fc80000000010 */
[----:B-1----:R-:W-:-:S07]  /*0c40*/  @P1 FFMA R16, R13, R14, R16 ;  /* 0x0000000e0d101223 */ /* 0x002fce0000000010 */
.L_x_1:
[----:B------:R-:W-:Y:S05]  /*0c50*/  BSYNC.RECONVERGENT B0 ;  /* 0x0000000000007941 */ /* 0x000fea0003800200 */
.L_x_0:
[----:B------:R-:W-:Y:S06]  /*0c60*/  BAR.SYNC.DEFER_BLOCKING 0x0 ;  /* 0x0000000000007b1d */ /* 0x000fec0000010000 */
[----:B------:R-:W-:Y:S05]  /*0c70*/  @P0 BRA `(.L_x_9) ;  /* 0xfffffff4003c0947 */ /* 0x000fea000383ffff */
[----:B------:R-:W-:-:S04]  /*0c80*/  VIMNMX R0, PT, PT, R5, R6, !PT ;  /* 0x0000000605007248 */ /* 0x000fc80007fe0100 */
[----:B------:R-:W-:-:S13]  /*0c90*/  ISETP.GE.AND P0, PT, R0, UR4, PT ;  /* 0x0000000400007c0c */ /* 0x000fda000bf06270 */
[----:B------:R-:W-:Y:S05]  /*0ca0*/  @P0 EXIT ;  /* 0x000000000000094d */ /* 0x000fea0003800000 */
[----:B0-----:R-:W0:Y:S01]  /*0cb0*/  LDC.64 R2, c[0x0][0x390] ;  /* 0x0000e400ff027b82 */ /* 0x001e220000000a00 */
[----:B------:R-:W-:-:S04]  /*0cc0*/  IMAD R5, R5, UR4, R6 ;  /* 0x0000000405057c24 */ /* 0x000fc8000f8e0206 */
[----:B0-----:R-:W-:-:S05]  /*0cd0*/  IMAD.WIDE R2, R5, 0x4, R2 ;  /* 0x0000000405027825 */ /* 0x001fca00078e0202 */
[----:B------:R-:W-:Y:S01]  /*0ce0*/  STG.E desc[UR8][R2.64], R16 ;  /* 0x0000001002007986 */ /* 0x000fe2000c101908 */
[----:B------:R-:W-:Y:S05]  /*0cf0*/  EXIT ;  /* 0x000000000000794d */ /* 0x000fea0003800000 */
.L_x_10:
[----:B------:R-:W-:-:S00]  /*0d00*/  BRA `(.L_x_10) ;  /* 0xfffffffc00fc7947 */ /* 0x000fc0000383ffff */
[----:B------:R-:W-:-:S00]  /*0d10*/  NOP ;  /* 0x0000000000007918 */ /* 0x000fc00000000000 */
        /* <DEDUP_REMOVED lines=14> */
.L_x_24:


//--------------------- .text._Z10matrixMultPfS_S_iii --------------------------
	.section	.text._Z10matrixMultPfS_S_iii,"ax",@progbits
	.align	128
        .global         _Z10matrixMultPfS_S_iii
        .type           _Z10matrixMultPfS_S_iii,@function
        .size           _Z10matrixMultPfS_S_iii,(.L_x_25 - _Z10matrixMultPfS_S_iii)
        .other          _Z10matrixMultPfS_S_iii,@"STO_CUDA_ENTRY STV_DEFAULT"
_Z10matrixMultPfS_S_iii:
.text._Z10matrixMultPfS_S_iii:
[----:B------:R-:W-:Y:S01]  /*0000*/  LDC R1, c[0x0][0x37c] ;  /* 0x0000df00ff017b82 */ /* 0x000fe20000000800 */
[----:B------:R-:W0:Y:S07]  /*0010*/  S2R R3, SR_TID.Y ;  /* 0x0000000000037919 */ /* 0x000e2e0000002200 */
[----:B------:R-:W0:Y:S01]  /*0020*/  S2UR UR4, SR_CTAID.Y ;  /* 0x00000000000479c3 */ /* 0x000e220000002600 */
[----:B------:R-:W1:Y:S01]  /*0030*/  LDCU UR6, c[0x0][0x398] ;  /* 0x00007300ff0677ac */ /* 0x000e620008000800 */
[----:B------:R-:W2:Y:S06]  /*0040*/  S2R R5, SR_TID.X ;  /* 0x0000000000057919 */ /* 0x000eac0000002100 */
[----:B------:R-:W0:Y:S08]  /*0050*/  LDC R0, c[0x0][0x364] ;  /* 0x0000d900ff007b82 */ /* 0x000e300000000800 */
[----:B------:R-:W2:Y:S08]  /*0060*/  S2UR UR5, SR_CTAID.X ;  /* 0x00000000000579c3 */ /* 0x000eb00000002500 */
[----:B------:R-:W2:Y:S08]  /*0070*/  LDC R16, c[0x0][0x360] ;  /* 0x0000d800ff107b82 */ /* 0x000eb00000000800 */
[----:B------:R-:W3:Y:S01]  /*0080*/  LDC R17, c[0x0][0x3a0] ;  /* 0x0000e800ff117b82 */ /* 0x000ee20000000800 */
[----:B0-----:R-:W-:-:S05]  /*0090*/  IMAD R0, R0, UR4, R3 ;  /* 0x0000000400007c24 */ /* 0x001fca000f8e0203 */
[----:B-1----:R-:W-:Y:S01]  /*00a0*/  ISETP.GE.AND P0, PT, R0, UR6, PT ;  /* 0x0000000600007c0c */ /* 0x002fe2000bf06270 */
[----:B--2---:R-:W-:-:S05]  /*00b0*/  IMAD R16, R16, UR5, R5 ;  /* 0x0000000510107c24 */ /* 0x004fca000f8e0205 */
[----:B---3--:R-:W-:-:S13]  /*00c0*/  ISETP.GE.OR P0, PT, R16, R17, P0 ;  /* 0x000000111000720c */ /* 0x008fda0000706670 */
[----:B------:R-:W-:Y:S05]  /*00d0*/  @P0 EXIT ;  /* 0x000000000000094d */ /* 0x000fea0003800000 */
[----:B------:R-:W0:Y:S01]  /*00e0*/  LDC R19, c[0x0][0x39c] ;  /* 0x0000e700ff137b82 */ /* 0x000e220000000800 */
[----:B------:R-:W1:Y:S01]  /*00f0*/  LDCU.64 UR4, c[0x0][0x358] ;  /* 0x00006b00ff0477ac */ /* 0x000e620008000a00 */
[----:B------:R-:W-:Y:S01]  /*0100*/  HFMA2 R24, -RZ, RZ, 0, 0 ;  /* 0x00000000ff187431 */ /* 0x000fe200000001ff */
[----:B0-----:R-:W-:-:S13]  /*0110*/  ISETP.GE.AND P0, PT, R19, 0x1, PT ;  /* 0x000000011300780c */ /* 0x001fda0003f06270 */
[----:B-1----:R-:W-:Y:S05]  /*0120*/  @!P0 BRA `(.L_x_11) ;  /* 0x0000000400e08947 */ /* 0x002fea0003800000 */
[C---:B------:R-:W-:Y:S01]  /*0130*/  ISETP.GE.U32.AND P1, PT, R19.reuse, 0x8, PT ;  /* 0x000000081300780c */ /* 0x040fe20003f26070 */
[----:B------:R-:W-:Y:S01]  /*0140*/  IMAD R20, R0, R19, RZ ;  /* 0x0000001300147224 */ /* 0x000fe200078e02ff */
[----:B------:R-:W-:Y:S02]  /*0150*/  LOP3.LUT R27, R19, 0x7, RZ, 0xc0, !PT ;  /* 0x00000007131b7812 */ /* 0x000fe400078ec0ff */
[----:B------:R-:W-:Y:S02]  /*0160*/  MOV R24, RZ ;  /* 0x000000ff00187202 */ /* 0x000fe40000000f00 */
[----:B------:R-:W-:Y:S02]  /*0170*/  ISETP.NE.AND P0, PT, R27, RZ, PT ;  /* 0x000000ff1b00720c */ /* 0x000fe40003f05270 */
[----:B------:R-:W-:-:S05]  /*0180*/  MOV R21, RZ ;  /* 0x000000ff00157202 */ /* 0x000fca0000000f00 */
[----:B------:R-:W-:Y:S06]  /*0190*/  @!P1 BRA `(.L_x_12) ;  /* 0x0000000000c49947 */ /* 0x000fec0003800000 */
[----:B------:R-:W0:Y:S01]  /*01a0*/  LDC.64 R2, c[0x0][0x380] ;  /* 0x0000e000ff027b82 */ /* 0x000e220000000a00 */
[----:B------:R-:W-:Y:S02]  /*01b0*/  LOP3.LUT R21, R19, 0x7ffffff8, RZ, 0xc0, !PT ;  /* 0x7ffffff813157812 */ /* 0x000fe400078ec0ff */
[----:B------:R-:W-:Y:S02]  /*01c0*/  MOV R24, RZ ;  /* 0x000000ff00187202 */ /* 0x000fe40000000f00 */
[----:B------:R-:W-:Y:S02]  /*01d0*/  MOV R18, R16 ;  /* 0x0000001000127202 */ /* 0x000fe40000000f00 */
[----:B------:R-:W-:Y:S01]  /*01e0*/  IADD3 R22, PT, PT, -R21, RZ, RZ ;  /* 0x000000ff15167210 */ /* 0x000fe20007ffe1ff */
[----:B0-----:R-:W-:-:S03]  /*01f0*/  IMAD.WIDE.U32 R2, R20, 0x4, R2 ;  /* 0x0000000414027825 */ /* 0x001fc600078e0002 */
[----:B------:R-:W-:-:S04]  /*0200*/  IADD3 R4, P1, PT, R2, 0x10, RZ ;  /* 0x0000001002047810 */ /* 0x000fc80007f3e0ff */
[----:B------:R-:W-:-:S09]  /*0210*/  IADD3.X R5, PT, PT, RZ, R3, RZ, P1, !PT ;  /* 0x00000003ff057210 */ /* 0x000fd20000ffe4ff */
.L_x_13:
[----:B------:R-:W0:Y:S01]  /*0220*/  LDC.64 R14, c[0x0][0x388] ;  /* 0x0000e200ff0e7b82 */ /* 0x000e220000000a00 */
[----:B------:R-:W-:Y:S02]  /*0230*/  MOV R2, R4 ;  /* 0x0000000400027202 */ /* 0x000fe40000000f00 */
[----:B------:R-:W-:-:S05]  /*0240*/  MOV R3, R5 ;  /* 0x0000000500037202 */ /* 0x000fca0000000f00 */
[----:B------:R-:W2:Y:S04]  /*0250*/  LDG.E R25, desc[UR4][R2.64+-0x10] ;  /* 0xfffff00402197981 */ /* 0x000ea8000c1e1900 */
[----:B------:R-:W3:Y:S04]  /*0260*/  LDG.E R23, desc[UR4][R2.64+-0xc] ;  /* 0xfffff40402177981 */ /* 0x000ee8000c1e1900 */
[----:B------:R-:W4:Y:S04]  /*0270*/  LDG.E R29, desc[UR4][R2.64+-0x8] ;  /* 0xfffff804021d7981 */ /* 0x000f28000c1e1900 */
[----:B------:R-:W5:Y:S01]  /*0280*/  LDG.E R28, desc[UR4][R2.64+-0x4] ;  /* 0xfffffc04021c7981 */ /* 0x000f62000c1e1900 */
[----:B0-----:R-:W-:-:S05]  /*0290*/  IMAD.WIDE R14, R18, 0x4, R14 ;  /* 0x00000004120e7825 */ /* 0x001fca00078e020e */
[----:B------:R0:W2:Y:S01]  /*02a0*/  LDG.E R26, desc[UR4][R14.64] ;  /* 0x000000040e1a7981 */ /* 0x0000a2000c1e1900 */
[----:B------:R-:W-:-:S04]  /*02b0*/  IMAD.WIDE R12, R17, 0x4, R14 ;  /* 0x00000004110c7825 */ /* 0x000fc800078e020e */
[C---:B------:R-:W-:Y:S02]  /*02c0*/  IMAD.WIDE R4, R17.reuse, 0x4, R12 ;  /* 0x0000000411047825 */ /* 0x040fe400078e020c */
[----:B------:R-:W3:Y:S02]  /*02d0*/  LDG.E R12, desc[UR4][R12.64] ;  /* 0x000000040c0c7981 */ /* 0x000ee4000c1e1900 */
[C---:B------:R-:W-:Y:S02]  /*02e0*/  IMAD.WIDE R8, R17.reuse, 0x4, R4 ;  /* 0x0000000411087825 */ /* 0x040fe400078e0204 */
[----:B------:R-:W4:Y:S02]  /*02f0*/  LDG.E R4, desc[UR4][R4.64] ;  /* 0x0000000404047981 */ /* 0x000f24000c1e1900 */
[C---:B------:R-:W-:Y:S02]  /*0300*/  IMAD.WIDE R6, R17.reuse, 0x4, R8 ;  /* 0x0000000411067825 */ /* 0x040fe400078e0208 */
[----:B------:R-:W5:Y:S02]  /*0310*/  LDG.E R8, desc[UR4][R8.64] ;  /* 0x0000000408087981 */ /* 0x000f64000c1e1900 */
[----:B------:R-:W-:-:S02]  /*0320*/  IMAD.WIDE R10, R17, 0x4, R6 ;  /* 0x00000004110a7825 */ /* 0x000fc400078e0206 */
[----:B------:R-:W5:Y:S04]  /*0330*/  LDG.E R5, desc[UR4][R2.64] ;  /* 0x0000000402057981 */ /* 0x000f68000c1e1900 */
[----:B------:R-:W5:Y:S01]  /*0340*/  LDG.E R6, desc[UR4][R6.64] ;  /* 0x0000000406067981 */ /* 0x000f62000c1e1900 */
[----:B0-----:R-:W-:-:S03]  /*0350*/  IMAD.WIDE R14, R17, 0x4, R10 ;  /* 0x00000004110e7825 */ /* 0x001fc600078e020a */
[----:B------:R-:W5:Y:S04]  /*0360*/  LDG.E R10, desc[UR4][R10.64] ;  /* 0x000000040a0a7981 */ /* 0x000f68000c1e1900 */
[----:B------:R-:W5:Y:S04]  /*0370*/  LDG.E R13, desc[UR4][R14.64] ;  /* 0x000000040e0d7981 */ /* 0x000f68000c1e1900 */
[----:B------:R-:W5:Y:S04]  /*0380*/  LDG.E R7, desc[UR4][R2.64+0x4] ;  /* 0x0000040402077981 */ /* 0x000f68000c1e1900 */
[----:B------:R-:W5:Y:S01]  /*0390*/  LDG.E R9, desc[UR4][R2.64+0xc] ;  /* 0x00000c0402097981 */ /* 0x000f62000c1e1900 */
[----:B--2---:R-:W-:Y:S01]  /*03a0*/  FFMA R26, R25, R26, R24 ;  /* 0x0000001a191a7223 */ /* 0x004fe20000000018 */
[----:B------:R-:W-:-:S02]  /*03b0*/  IMAD.WIDE R24, R17, 0x4, R14 ;  /* 0x0000000411187825 */ /* 0x000fc400078e020e */
[----:B------:R-:W2:Y:S04]  /*03c0*/  LDG.E R14, desc[UR4][R2.64+0x8] ;  /* 0x00000804020e7981 */ /* 0x000ea8000c1e1900 */
[----:B------:R-:W2:Y:S01]  /*03d0*/  LDG.E R24, desc[UR4][R24.64] ;  /* 0x0000000418187981 */ /* 0x000ea2000c1e1900 */
[----:B---3--:R-:W-:Y:S01]  /*03e0*/  FFMA R12, R23, R12, R26 ;  /* 0x0000000c170c7223 */ /* 0x008fe2000000001a */
[----:B------:R-:W-:-:S03]  /*03f0*/  IADD3 R22, PT, PT, R22, 0x8, RZ ;  /* 0x0000000816167810 */ /* 0x000fc60007ffe0ff */
[----:B----4-:R-:W-:Y:S01]  /*0400*/  FFMA R29, R29, R4, R12 ;  /* 0x000000041d1d7223 */ /* 0x010fe2000000000c */
[----:B------:R-:W-:-:S03]  /*0410*/  ISETP.NE.AND P1, PT, R22, RZ, PT ;  /* 0x000000ff1600720c */ /* 0x000fc60003f25270 */
[----:B-----5:R-:W-:Y:S01]  /*0420*/  FFMA R8, R28, R8, R29 ;  /* 0x000000081c087223 */ /* 0x020fe2000000001d */
[----:B------:R-:W-:-:S03]  /*0430*/  IADD3 R4, P2, PT, R2, 0x20, RZ ;  /* 0x0000002002047810 */ /* 0x000fc60007f5e0ff */
[----:B------:R-:W-:Y:S01]  /*0440*/  FFMA R6, R5, R6, R8 ;  /* 0x0000000605067223 */ /* 0x000fe20000000008 */
[----:B------:R-:W-:Y:S02]  /*0450*/  IADD3.X R5, PT, PT, RZ, R3, RZ, P2, !PT ;  /* 0x00000003ff057210 */ /* 0x000fe400017fe4ff */
[----:B------:R-:W-:Y:S01]  /*0460*/  LEA R18, R17, R18, 0x3 ;  /* 0x0000001211127211 */ /* 0x000fe200078e18ff */
[----:B------:R-:W-:-:S04]  /*0470*/  FFMA R7, R7, R10, R6 ;  /* 0x0000000a07077223 */ /* 0x000fc80000000006 */
[----:B--2---:R-:W-:-:S04]  /*0480*/  FFMA R14, R14, R13, R7 ;  /* 0x0000000d0e0e7223 */ /* 0x004fc80000000007 */
[----:B------:R-:W-:Y:S01]  /*0490*/  FFMA R24, R9, R24, R14 ;  /* 0x0000001809187223 */ /* 0x000fe2000000000e */
[----:B------:R-:W-:Y:S06]  /*04a0*/  @P1 BRA `(.L_x_13) ;  /* 0xfffffffc005c1947 */ /* 0x000fec000383ffff */
.L_x_12:
[----:B------:R-:W-:Y:S05]  /*04b0*/  @!P0 BRA `(.L_x_11) ;  /* 0x0000000000fc8947 */ /* 0x000fea0003800000 */
[----:B------:R-:W-:Y:S02]  /*04c0*/  ISETP.GE.U32.AND P1, PT, R27, 0x4, PT ;  /* 0x000000041b00780c */ /* 0x000fe40003f26070 */
[----:B------:R-:W-:-:S04]  /*04d0*/  LOP3.LUT R14, R19, 0x3, RZ, 0xc0, !PT ;  /* 0x00000003130e7812 */ /* 0x000fc800078ec0ff */
[----:B------:R-:W-:-:S07]  /*04e0*/  ISETP.NE.AND P0, PT, R14, RZ, PT ;  /* 0x000000ff0e00720c */ /* 0x000fce0003f05270 */
[----:B------:R-:W-:Y:S06]  /*04f0*/  @!P1 BRA `(.L_x_14) ;  /* 0x00000000006c9947 */ /* 0x000fec0003800000 */
[----:B------:R-:W0:Y:S01]  /*0500*/  LDC.64 R4, c[0x0][0x388] ;  /* 0x0000e200ff047b82 */ /* 0x000e220000000a00 */
[----:B------:R-:W1:Y:S01]  /*0510*/  LDCU.64 UR6, c[0x0][0x380] ;  /* 0x00007000ff0677ac */ /* 0x000e620008000a00 */
[----:B------:R-:W-:Y:S01]  /*0520*/  IMAD R7, R21, R17, R16 ;  /* 0x0000001115077224 */ /* 0x000fe200078e0210 */
[CC--:B------:R-:W-:Y:S02]  /*0530*/  IADD3 R3, PT, PT, R20.reuse, R21.reuse, RZ ;  /* 0x0000001514037210 */ /* 0x0c0fe40007ffe0ff */
[----:B------:R-:W-:-:S03]  /*0540*/  IADD3 R8, P1, PT, R20, R21, RZ ;  /* 0x0000001514087210 */ /* 0x000fc60007f3e0ff */
[----:B------:R-:W2:Y:S01]  /*0550*/  LDC.64 R12, c[0x0][0x380] ;  /* 0x0000e000ff0c7b82 */ /* 0x000ea20000000a00 */
[----:B0-----:R-:W-:-:S04]  /*0560*/  IMAD.WIDE R4, R7, 0x4, R4 ;  /* 0x0000000407047825 */ /* 0x001fc800078e0204 */
[----:B------:R-:W-:Y:S02]  /*0570*/  IMAD.WIDE R6, R17, 0x4, R4 ;  /* 0x0000000411067825 */ /* 0x000fe400078e0204 */
[----:B------:R-:W3:Y:S02]  /*0580*/  LDG.E R4, desc[UR4][R4.64] ;  /* 0x0000000404047981 */ /* 0x000ee4000c1e1900 */
[----:B--2---:R-:W-:Y:S01]  /*0590*/  IMAD.WIDE.U32 R12, R3, 0x4, R12 ;  /* 0x00000004030c7825 */ /* 0x004fe200078e000c */
[----:B------:R-:W-:Y:S02]  /*05a0*/  IADD3.X R3, PT, PT, RZ, RZ, RZ, P1, !PT ;  /* 0x000000ffff037210 */ /* 0x000fe40000ffe4ff */
[----:B-1----:R-:W-:-:S03]  /*05b0*/  LEA R2, P1, R8, UR6, 0x2 ;  /* 0x0000000608027c11 */ /* 0x002fc6000f8210ff */
[----:B------:R-:W3:Y:S01]  /*05c0*/  LDG.E R13, desc[UR4][R12.64] ;  /* 0x000000040c0d7981 */ /* 0x000ee2000c1e1900 */
[----:B------:R-:W-:Y:S01]  /*05d0*/  LEA.HI.X R3, R8, UR7, R3, 0x2, P1 ;  /* 0x0000000708037c11 */ /* 0x000fe200088f1403 */
[C---:B------:R-:W-:Y:S02]  /*05e0*/  IMAD.WIDE R8, R17.reuse, 0x4, R6 ;  /* 0x0000000411087825 */ /* 0x040fe400078e0206 */
[----:B------:R-:W2:Y:S04]  /*05f0*/  LDG.E R6, desc[UR4][R6.64] ;  /* 0x0000000406067981 */ /* 0x000ea8000c1e1900 */
[----:B------:R-:W2:Y:S01]  /*0600*/  LDG.E R15, desc[UR4][R2.64+0x4] ;  /* 0x00000404020f7981 */ /* 0x000ea2000c1e1900 */
[----:B------:R-:W-:-:S03]  /*0610*/  IMAD.WIDE R10, R17, 0x4, R8 ;  /* 0x00000004110a7825 */ /* 0x000fc600078e0208 */
[----:B------:R-:W4:Y:S04]  /*0620*/  LDG.E R22, desc[UR4][R8.64] ;  /* 0x0000000408167981 */ /* 0x000f28000c1e1900 */
[----:B------:R-:W4:Y:S04]  /*0630*/  LDG.E R18, desc[UR4][R2.64+0x8] ;  /* 0x0000080402127981 */ /* 0x000f28000c1e1900 */
[----:B------:R-:W5:Y:S04]  /*0640*/  LDG.E R26, desc[UR4][R2.64+0xc] ;  /* 0x00000c04021a7981 */ /* 0x000f68000c1e1900 */
[----:B------:R-:W5:Y:S01]  /*0650*/  LDG.E R10, desc[UR4][R10.64] ;  /* 0x000000040a0a7981 */ /* 0x000f62000c1e1900 */
[----:B------:R-:W-:Y:S01]  /*0660*/  IADD3 R21, PT, PT, R21, 0x4, RZ ;  /* 0x0000000415157810 */ /* 0x000fe20007ffe0ff */
[----:B---3--:R-:W-:-:S04]  /*0670*/  FFMA R24, R13, R4, R24 ;  /* 0x000000040d187223 */ /* 0x008fc80000000018 */
[----:B--2---:R-:W-:-:S04]  /*0680*/  FFMA R15, R15, R6, R24 ;  /* 0x000000060f0f7223 */ /* 0x004fc80000000018 */
[----:B----4-:R-:W-:-:S04]  /*0690*/  FFMA R15, R18, R22, R15 ;  /* 0x00000016120f7223 */ /* 0x010fc8000000000f */
[----:B-----5:R-:W-:-:S07]  /*06a0*/  FFMA R24, R26, R10, R15 ;  /* 0x0000000a1a187223 */ /* 0x020fce000000000f */
.L_x_14:
[----:B------:R-:W-:Y:S05]  /*06b0*/  @!P0 BRA `(.L_x_11) ;  /* 0x00000000007c8947 */ /* 0x000fea0003800000 */
[----:B------:R-:W-:Y:S01]  /*06c0*/  ISETP.NE.AND P1, PT, R14, 0x1, PT ;  /* 0x000000010e00780c */ /* 0x000fe20003f25270 */
[----:B------:R-:W0:Y:S01]  /*06d0*/  LDC.64 R10, c[0x0][0x380] ;  /* 0x0000e000ff0a7b82 */ /* 0x000e220000000a00 */
[----:B------:R-:W-:-:S04]  /*06e0*/  LOP3.LUT R19, R19, 0x1, RZ, 0xc0, !PT ;  /* 0x0000000113137812 */ /* 0x000fc800078ec0ff */
[----:B------:R-:W-:-:S03]  /*06f0*/  ISETP.NE.U32.AND P0, PT, R19, 0x1, PT ;  /* 0x000000011300780c */ /* 0x000fc60003f05070 */
[----:B------:R-:W1:Y:S04]  /*0700*/  LDC.64 R8, c[0x0][0x388] ;  /* 0x0000e200ff087b82 */ /* 0x000e680000000a00 */
[CC--:B------:R-:W-:Y:S02]  /*0710*/  @P1 IADD3 R13, PT, PT, R20.reuse, R21.reuse, RZ ;  /* 0x00000015140d1210 */ /* 0x0c0fe40007ffe0ff */
[----:B------:R-:W-:Y:S02]  /*0720*/  @P1 IADD3 R12, P2, PT, R20, R21, RZ ;  /* 0x00000015140c1210 */ /* 0x000fe40007f5e0ff */
[----:B------:R-:W2:Y:S02]  /*0730*/  @P1 LDC.64 R2, c[0x0][0x380] ;  /* 0x0000e000ff021b82 */ /* 0x000ea40000000a00 */
[----:B------:R-:W-:-:S06]  /*0740*/  @P1 IADD3.X R14, PT, PT, RZ, RZ, RZ, P2, !PT ;  /* 0x000000ffff0e1210 */ /* 0x000fcc00017fe4ff */
[----:B------:R-:W3:Y:S01]  /*0750*/  LDC.64 R4, c[0x0][0x380] ;  /* 0x0000e000ff047b82 */ /* 0x000ee20000000a00 */
[----:B0-----:R-:W-:-:S04]  /*0760*/  @P1 IMAD.WIDE.U32 R10, R13, 0x4, R10 ;  /* 0x000000040d0a1825 */ /* 0x001fc800078e000a */
[C---:B------:R-:W-:Y:S01]  /*0770*/  @P1 IMAD R13, R21.reuse, R17, R16 ;  /* 0x00000011150d1224 */ /* 0x040fe200078e0210 */
[----:B------:R-:W-:Y:S01]  /*0780*/  @P1 IADD3 R21, PT, PT, R21, 0x2, RZ ;  /* 0x0000000215151810 */ /* 0x000fe20007ffe0ff */
[----:B------:R-:W4:Y:S01]  /*0790*/  @P1 LDG.E R11, desc[UR4][R10.64] ;  /* 0x000000040a0b1981 */ /* 0x000f22000c1e1900 */
[----:B------:R-:W0:Y:S01]  /*07a0*/  LDC.64 R6, c[0x0][0x388] ;  /* 0x0000e200ff067b82 */ /* 0x000e220000000a00 */
[----:B-1----:R-:W-:Y:S01]  /*07b0*/  @P1 IMAD.WIDE R8, R13, 0x4, R8 ;  /* 0x000000040d081825 */ /* 0x002fe200078e0208 */
[----:B------:R-:W-:Y:S02]  /*07c0*/  @!P0 IADD3 R15, PT, PT, R20, R21, RZ ;  /* 0x00000015140f8210 */ /* 0x000fe40007ffe0ff */
[----:B--2---:R-:W-:Y:S01]  /*07d0*/  @P1 LEA R2, P2, R12, R2, 0x2 ;  /* 0x000000020c021211 */ /* 0x004fe200078410ff */
[----:B------:R-:W-:-:S03]  /*07e0*/  @!P0 IMAD R21, R21, R17, R16 ;  /* 0x0000001115158224 */ /* 0x000fc600078e0210 */
[----:B------:R-:W-:Y:S01]  /*07f0*/  @P1 LEA.HI.X R3, R12, R3, R14, 0x2, P2 ;  /* 0x000000030c031211 */ /* 0x000fe200010f140e */
[----:B------:R-:W-:Y:S01]  /*0800*/  @P1 IMAD.WIDE R12, R17, 0x4, R8 ;  /* 0x00000004110c1825 */ /* 0x000fe200078e0208 */
[----:B------:R-:W4:Y:S03]  /*0810*/  @P1 LDG.E R14, desc[UR4][R8.64] ;  /* 0x00000004080e1981 */ /* 0x000f26000c1e1900 */
[----:B---3--:R-:W-:Y:S01]  /*0820*/  @!P0 IMAD.WIDE.U32 R4, R15, 0x4, R4 ;  /* 0x000000040f048825 */ /* 0x008fe200078e0004 */
[----:B------:R-:W2:Y:S04]  /*0830*/  @P1 LDG.E R2, desc[UR4][R2.64+0x4] ;  /* 0x0000040402021981 */ /* 0x000ea8000c1e1900 */
[----:B------:R-:W2:Y:S01]  /*0840*/  @P1 LDG.E R12, desc[UR4][R12.64] ;  /* 0x000000040c0c1981 */ /* 0x000ea2000c1e1900 */
[----:B0-----:R-:W-:-:S03]  /*0850*/  @!P0 IMAD.WIDE R6, R21, 0x4, R6 ;  /* 0x0000000415068825 */ /* 0x001fc600078e0206 */
[----:B------:R-:W3:Y:S04]  /*0860*/  @!P0 LDG.E R5, desc[UR4][R4.64] ;  /* 0x0000000404058981 */ /* 0x000ee8000c1e1900 */
[----:B------:R-:W3:Y:S01]  /*0870*/  @!P0 LDG.E R6, desc[UR4][R6.64] ;  /* 0x0000000406068981 */ /* 0x000ee2000c1e1900 */
[----:B----4-:R-:W-:-:S04]  /*0880*/  @P1 FFMA R11, R11, R14, R24 ;  /* 0x0000000e0b0b1223 */ /* 0x010fc80000000018 */
[----:B--2---:R-:W-:-:S04]  /*0890*/  @P1 FFMA R24, R2, R12, R11 ;  /* 0x0000000c02181223 */ /* 0x004fc8000000000b */
[----:B---3--:R-:W-:-:S07]  /*08a0*/  @!P0 FFMA R24, R5, R6, R24 ;  /* 0x0000000605188223 */ /* 0x008fce0000000018 */
.L_x_11:
[----:B------:R-:W0:Y:S01]  /*08b0*/  LDC.64 R2, c[0x0][0x390] ;  /* 0x0000e400ff027b82 */ /* 0x000e220000000a00 */
[----:B------:R-:W-:-:S04]  /*08c0*/  IMAD R17, R0, R17, R16 ;  /* 0x0000001100117224 */ /* 0x000fc800078e0210 */
[----:B0-----:R-:W-:-:S05]  /*08d0*/  IMAD.WIDE R2, R17, 0x4, R2 ;  /* 0x0000000411027825 */ /* 0x001fca00078e0202 */
[----:B------:R-:W-:Y:S01]  /*08e0*/  STG.E desc[UR4][R2.64], R24 ;  /* 0x0000001802007986 */ /* 0x000fe2000c101904 */
[----:B------:R-:W-:Y:S05]  /*08f0*/  EXIT ;  /* 0x000000000000794d */ /* 0x000fea0003800000 */
.L_x_15:
        /* <DEDUP_REMOVED lines=16> */
.L_x_25:


//--------------------- .text._Z14matrixTriUpperPfii --------------------------
	.section	.text._Z14matrixTriUpperPfii,"ax",@progbits
	.align	128
        .global         _Z14matrixTriUpperPfii
        .type           _Z14matrixTriUpperPfii,@function
        .size           _Z14matrixTriUpperPfii,(.L_x_26 - _Z14matrixTriUpperPfii)
        .other          _Z14matrixTriUpperPfii,@"STO_CUDA_ENTRY STV_DEFAULT"
_Z14matrixTriUpperPfii:
.text._Z14matrixTriUpperPfii:
[----:B------:R-:W-:Y:S08]  /*0000*/  LDC R1, c[0x0][0x37c] ;  /* 0x0000df00ff017b82 */ /* 0x000ff00000000800 */
[----:B------:R-:W0:Y:S02]  /*0010*/  LDC.64 R2, c[0x0][0x388] ;  /* 0x0000e200ff027b82 */ /* 0x000e240000000a00 */
[----:B0-----:R-:W-:-:S04]  /*0020*/  VIMNMX R0, PT, PT, R2, R3, PT ;  /* 0x0000000302007248 */ /* 0x001fc80003fe0100 */
[----:B------:R-:W-:-:S13]  /*0030*/  ISETP.GE.AND P0, PT, R0, 0x1, PT ;  /* 0x000000010000780c */ /* 0x000fda0003f06270 */
[----:B------:R-:W-:Y:S05]  /*0040*/  @!P0 EXIT ;  /* 0x000000000000894d */ /* 0x000fea0003800000 */
[----:B------:R-:W0:Y:S01]  /*0050*/  LDCU.64 UR6, c[0x0][0x380] ;  /* 0x00007000ff0677ac */ /* 0x000e220008000a00 */
[C---:B------:R-:W-:Y:S02]  /*0060*/  LOP3.LUT R8, R3.reuse, 0x7, RZ, 0xc0, !PT ;  /* 0x0000000703087812 */ /* 0x040fe400078ec0ff */
[----:B------:R-:W-:Y:S01]  /*0070*/  LOP3.LUT R9, R3, 0x3, RZ, 0xc0, !PT ;  /* 0x0000000303097812 */ /* 0x000fe200078ec0ff */
[----:B------:R-:W1:Y:S02]  /*0080*/  LDCU.64 UR10, c[0x0][0x358] ;  /* 0x00006b00ff0a77ac */ /* 0x000e640008000a00 */
[----:B------:R-:W-:Y:S01]  /*0090*/  VIADD R0, R8, 0xffffffff ;  /* 0xffffffff08007836 */ /* 0x000fe20000000000 */
[----:B------:R-:W-:-:S04]  /*00a0*/  UMOV UR4, URZ ;  /* 0x000000ff00047c82 */ /* 0x000fc80008000000 */
[----:B------:R-:W-:Y:S02]  /*00b0*/  ISETP.GE.U32.AND P1, PT, R0, 0x3, PT ;  /* 0x000000030000780c */ /* 0x000fe40003f26070 */
[----:B------:R-:W-:Y:S01]  /*00c0*/  LOP3.LUT R0, R3, 0x7ffffff8, RZ, 0xc0, !PT ;  /* 0x7ffffff803007812 */ /* 0x000fe200078ec0ff */
[----:B0-----:R-:W-:-:S04]  /*00d0*/  UIADD3 UR6, UP0, UPT, UR6, 0x10, URZ ;  /* 0x0000001006067890 */ /* 0x001fc8000ff1e0ff */
[----:B-1----:R-:W-:-:S12]  /*00e0*/  UIADD3.X UR7, UPT, UPT, URZ, UR7, URZ, UP0, !UPT ;  /* 0x00000007ff077290 */ /* 0x002fd800087fe4ff */
.L_x_22:
[----:B0-----:R-:W0:Y:S01]  /*00f0*/  LDCU UR8, c[0x0][0x38c] ;  /* 0x00007180ff0877ac */ /* 0x001e220008000800 */
[----:B-1----:R-:W-:Y:S01]  /*0100*/  IMAD.MOV.U32 R2, RZ, RZ, RZ ;  /* 0x000000ffff027224 */ /* 0x002fe200078e00ff */
[----:B0-----:R-:W-:Y:S02]  /*0110*/  UISETP.GE.U32.AND UP0, UPT, UR8, 0x8, UPT ;  /* 0x000000080800788c */ /* 0x001fe4000bf06070 */
[----:B------:R-:W-:-:S07]  /*0120*/  UIMAD UR5, UR4, UR8, URZ ;  /* 0x00000008040572a4 */ /* 0x000fce000f8e02ff */
[----:B------:R-:W-:Y:S05]  /*0130*/  BRA.U !UP0, `(.L_x_16) ;  /* 0x0000000108ac7547 */ /* 0x000fea000b800000 */
[----:B------:R-:W-:Y:S01]  /*0140*/  UIMAD.WIDE.U32 UR8, UR5, 0x4, UR6 ;  /* 0x00000004050878a5 */ /* 0x000fe2000f8e0006 */
[----:B------:R-:W-:-:S05]  /*0150*/  IMAD.MOV.U32 R7, RZ, RZ, RZ ;  /* 0x000000ffff077224 */ /* 0x000fca00078e00ff */
[----:B------:R-:W-:Y:S02]  /*0160*/  IMAD.U32 R5, RZ, RZ, UR9 ;  /* 0x00000009ff057e24 */ /* 0x000fe4000f8e00ff */
[----:B------:R-:W-:Y:S02]  /*0170*/  IMAD.U32 R2, RZ, RZ, UR8 ;  /* 0x00000008ff027e24 */ /* 0x000fe4000f8e00ff */
[----:B------:R-:W-:Y:S01]  /*0180*/  IMAD.U32 R3, RZ, RZ, UR9 ;  /* 0x00000009ff037e24 */ /* 0x000fe2000f8e00ff */
[----:B------:R-:W-:Y:S01]  /*0190*/  MOV R11, R5 ;  /* 0x00000005000b7202 */ /* 0x000fe20000000f00 */
[----:B------:R-:W-:Y:S02]  /*01a0*/  IMAD.U32 R4, RZ, RZ, UR8 ;  /* 0x00000008ff047e24 */ /* 0x000fe4000f8e00ff */
[----:B------:R-:W-:Y:S02]  /*01b0*/  IMAD.MOV.U32 R6, RZ, RZ, R2 ;  /* 0x000000ffff067224 */ /* 0x000fe400078e0002 */
[----:B------:R-:W-:-:S07]  /*01c0*/  IMAD.U32 R5, RZ, RZ, UR5 ;  /* 0x00000005ff057e24 */ /* 0x000fce000f8e00ff */
.L_x_17:
[C---:B------:R-:W-:Y:S01]  /*01d0*/  ISETP.LT.U32.AND P6, PT, R7.reuse, UR4, PT ;  /* 0x0000000407007c0c */ /* 0x040fe2000bfc1070 */
[C---:B------:R-:W-:Y:S02]  /*01e0*/  VIADD R4, R7.reuse, 0x1 ;  /* 0x0000000107047836 */ /* 0x040fe40000000000 */
[C---:B------:R-:W-:Y:S02]  /*01f0*/  VIADD R10, R7.reuse, 0x2 ;  /* 0x00000002070a7836 */ /* 0x040fe40000000000 */
[C---:B------:R-:W-:Y:S01]  /*0200*/  VIADD R12, R7.reuse, 0x5 ;  /* 0x00000005070c7836 */ /* 0x040fe20000000000 */
[----:B------:R-:W-:Y:S01]  /*0210*/  ISETP.LT.U32.AND P0, PT, R4, UR4, PT ;  /* 0x0000000404007c0c */ /* 0x000fe2000bf01070 */
[C---:B------:R-:W-:Y:S01]  /*0220*/  VIADD R4, R7.reuse, 0x3 ;  /* 0x0000000307047836 */ /* 0x040fe20000000000 */
[----:B------:R-:W-:Y:S01]  /*0230*/  ISETP.LT.U32.AND P2, PT, R10, UR4, PT ;  /* 0x000000040a007c0c */ /* 0x000fe2000bf41070 */
[----:B------:R-:W-:Y:S01]  /*0240*/  VIADD R10, R7, 0x4 ;  /* 0x00000004070a7836 */ /* 0x000fe20000000000 */
[----:B------:R-:W-:-:S02]  /*0250*/  ISETP.LT.U32.AND P5, PT, R12, UR4, PT ;  /* 0x000000040c007c0c */ /* 0x000fc4000bfa1070 */
[----:B------:R-:W-:Y:S01]  /*0260*/  ISETP.LT.U32.AND P3, PT, R4, UR4, PT ;  /* 0x0000000404007c0c */ /* 0x000fe2000bf61070 */
[----:B0-----:R-:W0:Y:S01]  /*0270*/  @P6 LDC.64 R2, c[0x0][0x380] ;  /* 0x0000e000ff026b82 */ /* 0x001e220000000a00 */
[C---:B------:R-:W-:Y:S01]  /*0280*/  VIADD R4, R7.reuse, 0x7 ;  /* 0x0000000707047836 */ /* 0x040fe20000000000 */
[----:B------:R-:W-:Y:S02]  /*0290*/  ISETP.LT.U32.AND P4, PT, R10, UR4, PT ;  /* 0x000000040a007c0c */ /* 0x000fe4000bf81070 */
[C---:B------:R-:W-:Y:S01]  /*02a0*/  IADD3 R10, PT, PT, R7.reuse, 0x6, RZ ;  /* 0x00000006070a7810 */ /* 0x040fe20007ffe0ff */
[----:B------:R-:W-:Y:S02]  /*02b0*/  VIADD R7, R7, 0x8 ;  /* 0x0000000807077836 */ /* 0x000fe40000000000 */
[----:B0-----:R-:W-:-:S04]  /*02c0*/  @P6 IMAD.WIDE.U32 R2, R5, 0x4, R2 ;  /* 0x0000000405026825 */ /* 0x001fc800078e0002 */
[----:B------:R-:W-:Y:S01]  /*02d0*/  VIADD R5, R5, 0x8 ;  /* 0x0000000805057836 */ /* 0x000fe20000000000 */
[----:B------:R0:W-:Y:S01]  /*02e0*/  @P6 STG.E desc[UR10][R2.64], RZ ;  /* 0x000000ff02006986 */ /* 0x0001e2000c10190a */
[----:B------:R-:W-:Y:S01]  /*02f0*/  ISETP.LT.U32.AND P6, PT, R10, UR4, PT ;  /* 0x000000040a007c0c */ /* 0x000fe2000bfc1070 */
[----:B0-----:R-:W-:Y:S02]  /*0300*/  IMAD.MOV.U32 R2, RZ, RZ, R6 ;  /* 0x000000ffff027224 */ /* 0x001fe400078e0006 */
[----:B------:R-:W-:-:S05]  /*0310*/  IMAD.MOV.U32 R3, RZ, RZ, R11 ;  /* 0x000000ffff037224 */ /* 0x000fca00078e000b */
[----:B------:R0:W-:Y:S01]  /*0320*/  @P0 STG.E desc[UR10][R2.64+-0xc], RZ ;  /* 0xfffff4ff02000986 */ /* 0x0001e2000c10190a */
[----:B------:R-:W-:-:S03]  /*0330*/  ISETP.LT.U32.AND P0, PT, R4, UR4, PT ;  /* 0x0000000404007c0c */ /* 0x000fc6000bf01070 */
[----:B------:R0:W-:Y:S01]  /*0340*/  @P2 STG.E desc[UR10][R2.64+-0x8], RZ ;  /* 0xfffff8ff02002986 */ /* 0x0001e2000c10190a */
[----:B------:R-:W-:-:S03]  /*0350*/  IADD3 R6, P2, PT, R2, 0x20, RZ ;  /* 0x0000002002067810 */ /* 0x000fc60007f5e0ff */
[----:B------:R0:W-:Y:S02]  /*0360*/  @P3 STG.E desc[UR10][R2.64+-0x4], RZ ;  /* 0xfffffcff02003986 */ /* 0x0001e4000c10190a */
[----:B------:R-:W-:Y:S02]  /*0370*/  IMAD.X R11, RZ, RZ, R3, P2 ;  /* 0x000000ffff0b7224 */ /* 0x000fe400010e0603 */
[----:B------:R0:W-:Y:S04]  /*0380*/  @P4 STG.E desc[UR10][R2.64], RZ ;  /* 0x000000ff02004986 */ /* 0x0001e8000c10190a */
[----:B------:R0:W-:Y:S01]  /*0390*/  @P0 STG.E desc[UR10][R2.64+0xc], RZ ;  /* 0x00000cff02000986 */ /* 0x0001e2000c10190a */
[----:B------:R-:W-:-:S03]  /*03a0*/  ISETP.NE.AND P0, PT, R7, R0, PT ;  /* 0x000000000700720c */ /* 0x000fc60003f05270 */
[----:B------:R0:W-:Y:S04]  /*03b0*/  @P5 STG.E desc[UR10][R2.64+0x4], RZ ;  /* 0x000004ff02005986 */ /* 0x0001e8000c10190a */
[----:B------:R0:W-:Y:S06]  /*03c0*/  @P6 STG.E desc[UR10][R2.64+0x8], RZ ;  /* 0x000008ff02006986 */ /* 0x0001ec000c10190a */
[----:B------:R-:W-:Y:S05]  /*03d0*/  @P0 BRA `(.L_x_17) ;  /* 0xfffffffc007c0947 */ /* 0x000fea000383ffff */
[----:B0-----:R-:W-:-:S07]  /*03e0*/  MOV R2, R0 ;  /* 0x0000000000027202 */ /* 0x001fce0000000f00 */
.L_x_16:
[----:B------:R-:W-:-:S13]  /*03f0*/  ISETP.NE.AND P0, PT, R8, RZ, PT ;  /* 0x000000ff0800720c */ /* 0x000fda0003f05270 */
[----:B------:R-:W-:Y:S05]  /*0400*/  @!P0 BRA `(.L_x_18) ;  /* 0x0000000000bc8947 */ /* 0x000fea0003800000 */
[----:B------:R-:W-:Y:S01]  /*0410*/  ISETP.NE.AND P0, PT, R9, RZ, PT ;  /* 0x000000ff0900720c */ /* 0x000fe20003f05270 */
[----:B------:R-:W-:-:S12]  /*0420*/  @!P1 BRA `(.L_x_19) ;  /* 0x0000000000509947 */ /* 0x000fd80003800000 */
[C---:B------:R-:W-:Y:S01]  /*0430*/  ISETP.LT.U32.AND P5, PT, R2.reuse, UR4, PT ;  /* 0x0000000402007c0c */ /* 0x040fe2000bfa1070 */
[----:B------:R-:W0:Y:S01]  /*0440*/  LDC.64 R12, c[0x0][0x380] ;  /* 0x0000e000ff0c7b82 */ /* 0x000e220000000a00 */
[C---:B------:R-:W-:Y:S01]  /*0450*/  VIADD R3, R2.reuse, 0x1 ;  /* 0x0000000102037836 */ /* 0x040fe20000000000 */
[C---:B------:R-:W-:Y:S01]  /*0460*/  IADD3 R7, P6, PT, R2.reuse, UR5, RZ ;  /* 0x0000000502077c10 */ /* 0x040fe2000ffde0ff */
[C---:B------:R-:W-:Y:S02]  /*0470*/  VIADD R6, R2.reuse, 0x2 ;  /* 0x0000000202067836 */ /* 0x040fe40000000000 */
[----:B------:R-:W-:Y:S01]  /*0480*/  VIADD R10, R2, 0x3 ;  /* 0x00000003020a7836 */ /* 0x000fe20000000000 */
[----:B------:R-:W-:Y:S02]  /*0490*/  ISETP.LT.U32.AND P4, PT, R3, UR4, PT ;  /* 0x0000000403007c0c */ /* 0x000fe4000bf81070 */
[----:B------:R-:W-:Y:S02]  /*04a0*/  ISETP.LT.U32.AND P3, PT, R6, UR4, PT ;  /* 0x0000000406007c0c */ /* 0x000fe4000bf61070 */
[----:B------:R-:W-:Y:S01]  /*04b0*/  ISETP.LT.U32.AND P2, PT, R10, UR4, PT ;  /* 0x000000040a007c0c */ /* 0x000fe2000bf41070 */
[----:B------:R-:W-:Y:S01]  /*04c0*/  IMAD.X R10, RZ, RZ, RZ, P6 ;  /* 0x000000ffff0a7224 */ /* 0x000fe200030e06ff */
[----:B------:R-:W1:Y:S01]  /*04d0*/  @P5 LDC.64 R4, c[0x0][0x380] ;  /* 0x0000e000ff045b82 */ /* 0x000e620000000a00 */
[----:B------:R-:W-:-:S02]  /*04e0*/  @P5 VIADD R3, R2, UR5 ;  /* 0x0000000502035c36 */ /* 0x000fc40008000000 */
[----:B------:R-:W-:Y:S01]  /*04f0*/  VIADD R2, R2, 0x4 ;  /* 0x0000000402027836 */ /* 0x000fe20000000000 */
[----:B0-----:R-:W-:-:S04]  /*0500*/  LEA R6, P6, R7, R12, 0x2 ;  /* 0x0000000c07067211 */ /* 0x001fc800078c10ff */
[----:B------:R-:W-:Y:S01]  /*0510*/  LEA.HI.X R7, R7, R13, R10, 0x2, P6 ;  /* 0x0000000d07077211 */ /* 0x000fe200030f140a */
[----:B-1----:R-:W-:-:S05]  /*0520*/  @P5 IMAD.WIDE.U32 R4, R3, 0x4, R4 ;  /* 0x0000000403045825 */ /* 0x002fca00078e0004 */
[----:B------:R0:W-:Y:S04]  /*0530*/  @P5 STG.E desc[UR10][R4.64], RZ ;  /* 0x000000ff04005986 */ /* 0x0001e8000c10190a */
[----:B------:R0:W-:Y:S04]  /*0540*/  @P4 STG.E desc[UR10][R6.64+0x4], RZ ;  /* 0x000004ff06004986 */ /* 0x0001e8000c10190a */
[----:B------:R0:W-:Y:S04]  /*0550*/  @P3 STG.E desc[UR10][R6.64+0x8], RZ ;  /* 0x000008ff06003986 */ /* 0x0001e8000c10190a */
[----:B------:R0:W-:Y:S02]  /*0560*/  @P2 STG.E desc[UR10][R6.64+0xc], RZ ;  /* 0x00000cff06002986 */ /* 0x0001e4000c10190a */
.L_x_19:
[----:B------:R-:W-:Y:S05]  /*0570*/  @!P0 BRA `(.L_x_18) ;  /* 0x0000000000608947 */ /* 0x000fea0003800000 */
[----:B------:R-:W-:-:S13]  /*0580*/  ISETP.NE.AND P0, PT, R9, 0x1, PT ;  /* 0x000000010900780c */ /* 0x000fda0003f05270 */
[----:B------:R-:W-:Y:S05]  /*0590*/  @!P0 BRA `(.L_x_20) ;  /* 0x00000000003c8947 */ /* 0x000fea0003800000 */
[----:B------:R-:W-:-:S13]  /*05a0*/  ISETP.LT.U32.AND P0, PT, R2, UR4, PT ;  /* 0x0000000402007c0c */ /* 0x000fda000bf01070 */
[----:B0-----:R-:W0:Y:S01]  /*05b0*/  @P0 LDC.64 R4, c[0x0][0x380] ;  /* 0x0000e000ff040b82 */ /* 0x001e220000000a00 */
[----:B------:R-:W-:-:S05]  /*05c0*/  @P0 IADD3 R3, PT, PT, R2, UR5, RZ ;  /* 0x0000000502030c10 */ /* 0x000fca000fffe0ff */
[----:B0-----:R-:W-:-:S04]  /*05d0*/  @P0 IMAD.WIDE.U32 R4, R3, 0x4, R4 ;  /* 0x0000000403040825 */ /* 0x001fc800078e0004 */
[----:B------:R-:W-:Y:S01]  /*05e0*/  VIADD R3, R2, 0x1 ;  /* 0x0000000102037836 */ /* 0x000fe20000000000 */
[----:B------:R0:W-:Y:S04]  /*05f0*/  @P0 STG.E desc[UR10][R4.64], RZ ;  /* 0x000000ff04000986 */ /* 0x0001e8000c10190a */
[----:B------:R-:W-:-:S13]  /*0600*/  ISETP.LT.U32.AND P0, PT, R3, UR4, PT ;  /* 0x0000000403007c0c */ /* 0x000fda000bf01070 */
[----:B0-----:R-:W-:Y:S05]  /*0610*/  @!P0 BRA `(.L_x_21) ;  /* 0x0000000000188947 */ /* 0x001fea0003800000 */
[----:B------:R-:W0:Y:S01]  /*0620*/  LDC.64 R4, c[0x0][0x380] ;  /* 0x0000e000ff047b82 */ /* 0x000e220000000a00 */
[----:B------:R-:W-:-:S05]  /*0630*/  IADD3 R3, P0, PT, R2, UR5, RZ ;  /* 0x0000000502037c10 */ /* 0x000fca000ff1e0ff */
[----:B------:R-:W-:Y:S01]  /*0640*/  IMAD.X R6, RZ, RZ, RZ, P0 ;  /* 0x000000ffff067224 */ /* 0x000fe200000e06ff */
[----:B0-----:R-:W-:-:S04]  /*0650*/  LEA R4, P0, R3, R4, 0x2 ;  /* 0x0000000403047211 */ /* 0x001fc800078010ff */
[----:B------:R-:W-:-:S05]  /*0660*/  LEA.HI.X R5, R3, R5, R6, 0x2, P0 ;  /* 0x0000000503057211 */ /* 0x000fca00000f1406 */
[----:B------:R0:W-:Y:S04]  /*0670*/  STG.E desc[UR10][R4.64+0x4], RZ ;  /* 0x000004ff04007986 */ /* 0x0001e8000c10190a */
.L_x_21:
[----:B------:R-:W-:-:S07]  /*0680*/  VIADD R2, R2, 0x2 ;  /* 0x0000000202027836 */ /* 0x000fce0000000000 */
.L_x_20:
[----:B------:R-:W1:Y:S02]  /*0690*/  LDC R3, c[0x0][0x38c] ;  /* 0x0000e300ff037b82 */ /* 0x000e640000000800 */
[----:B-1----:R-:W-:-:S04]  /*06a0*/  LOP3.LUT P0, RZ, R3, 0x1, RZ, 0xc0, !PT ;  /* 0x0000000103ff7812 */ /* 0x002fc8000780c0ff */
[----:B------:R-:W-:-:S13]  /*06b0*/  ISETP.GE.U32.OR P0, PT, R2, UR4, !P0 ;  /* 0x0000000402007c0c */ /* 0x000fda000c706470 */
[----:B0-----:R-:W0:Y:S01]  /*06c0*/  @!P0 LDC.64 R4, c[0x0][0x380] ;  /* 0x0000e000ff048b82 */ /* 0x001e220000000a00 */
[----:B------:R-:W-:-:S04]  /*06d0*/  @!P0 VIADD R3, R2, UR5 ;  /* 0x0000000502038c36 */ /* 0x000fc80008000000 */
[----:B0-----:R-:W-:-:S05]  /*06e0*/  @!P0 IMAD.WIDE.U32 R2, R3, 0x4, R4 ;  /* 0x0000000403028825 */ /* 0x001fca00078e0004 */
[----:B------:R1:W-:Y:S02]  /*06f0*/  @!P0 STG.E desc[UR10][R2.64], RZ ;  /* 0x000000ff02008986 */ /* 0x0003e4000c10190a */
.L_x_18:
[----:B------:R-:W2:Y:S01]  /*0700*/  LDCU UR5, c[0x0][0x388] ;  /* 0x00007100ff0577ac */ /* 0x000ea20008000800 */
[----:B------:R-:W-:-:S04]  /*0710*/  UIADD3 UR4, UPT, UPT, UR4, 0x1, URZ ;  /* 0x0000000104047890 */ /* 0x000fc8000fffe0ff */
[----:B--2---:R-:W-:-:S09]  /*0720*/  UISETP.NE.AND UP0, UPT, UR4, UR5, UPT ;  /* 0x000000050400728c */ /* 0x004fd2000bf05270 */
[----:B------:R-:W-:Y:S05]  /*0730*/  BRA.U UP0, `(.L_x_22) ;  /* 0xfffffff9006c7547 */ /* 0x000fea000b83ffff */
[----:B------:R-:W-:Y:S05]  /*0740*/  EXIT ;  /* 0x000000000000794d */ /* 0x000fea0003800000 */
.L_x_23:
        /* <DEDUP_REMOVED lines=11> */
.L_x_26:


//--------------------- .nv.shared._Z16squareMatrixMultPfS_S_i --------------------------
	.section	.nv.shared._Z16squareMatrixMultPfS_S_i,"aw",@nobits
	.sectionflags	@""
	.align	4
.nv.shared._Z16squareMatrixMultPfS_S_i:
	.zero		9216


//--------------------- .nv.shared.reserved.0     --------------------------
	.section	.nv.shared.reserved.0,"aw",@nobits
	.weak		__nv_reservedSMEM_offset_0_alias
	.size		__nv_reservedSMEM_offset_0_alias, 0, 64
	.other		__nv_reservedSMEM_offset_0_alias,@"STO_CUDA_RESERVED_SHARED STV_DEFAULT"
__nv_reservedSMEM_offset_0_alias:
	.zero		0
	.zero		64


//--------------------- .nv.constant0._Z16squareMatrixMultPfS_S_i --------------------------
	.section	.nv.constant0._Z16squareMatrixMultPfS_S_i,"a",@progbits
	.sectionflags	@""
	.align	4
.nv.constant0._Z16squareMatrixMultPfS_S_i:
	.zero		924


//--------------------- .nv.constant0._Z10matrixMultPfS_S_iii --------------------------
	.section	.nv.constant0._Z10matrixMultPfS_S_iii,"a",@progbits
	.sectionflags	@""
	.align	4
.nv.constant0._Z10matrixMultPfS_S_iii:
	.zero		932


//--------------------- .nv.constant0._Z14matrixTriUpperPfii --------------------------
	.section	.nv.constant0._Z14matrixTriUpperPfii,"a",@progbits
	.sectionflags	@""
	.align	4
.nv.constant0._Z14matrixTriUpperPfii:
	.zero		912


//--------------------- SYMBOLS --------------------------

	.type		.nv.reservedSmem.offset0,@object
	.size		.nv.reservedSmem.offset0,0x4
	.type		.nv.reservedSmem.cap,@object
	.size		.nv.reservedSmem.cap,0x4
